	.target	sm_100a

	.elftype	@"ET_EXEC"


//--------------------- .note.nv.tkinfo           --------------------------
	.section	.note.nv.tkinfo,"",@"SHT_NOTE"
	.sectionflags	@"SHF_NOTE_NV_TKINFO"
	.tkinfo
        /*0018*/ 	.word	0x00000002
        /*0030*/ 	.string	""
        /*0030*/ 	.string	"ptxas"
        /*0030*/ 	.string	"Cuda compilation tools, release 13.0, V13.0.88"
        /*0030*/ 	.string	"Build cuda_13.0.r13.0/compiler.36424714_0"
        /*0030*/ 	.string	"-arch sm_100a -m 64 "



//--------------------- .note.nv.cuinfo           --------------------------
	.section	.note.nv.cuinfo,"",@"SHT_NOTE"
	.sectionflags	@"SHF_NOTE_NV_CUINFO"
        /*0018*/ 	.short	0x0002
        /*001a*/ 	.short	0x0064
        /*001c*/ 	.short	0x0082
	.zero		2


//--------------------- .nv.info                  --------------------------
	.section	.nv.info,"",@"SHT_CUDA_INFO"
	.align	4


	//----- nvinfo : EIATTR_REGCOUNT
	.align		4
        /*0000*/ 	.byte	0x04, 0x2f
        /*0002*/ 	.short	(.L_19 - .L_18)
	.align		4
.L_18:
        /*0004*/ 	.word	index@(_ZN7cutlass13device_kernelINS_4gemm6kernel13GemmUniversalIN4cute5tupleIJiiiiEEENS1_10collective13CollectiveMmaINS1_35MainloopSm100TmaUmmaWarpSpecializedILi3ELi2ELi4ENS5_IJNS4_1CILi1EEESB_SB_EEEEENS5_IJNSA_ILi128EEESE_NSA_ILi32EEEEEENS_6half_tENS5_IJlSB_lEEESH_SI_NS4_8TiledMMAINS4_8MMA_AtomIJNS4_20SM100_MMA_F16BF16_SSISH_SH_fLi128ELi128ELNS4_4UMMA5MajorE0ELSN_0ELNSM_7ScaleInE0ELSO_0EEEEEENS4_6LayoutISC_NS5_IJNSA_ILi0EEESS_SS_EEEEENS5_IJNS4_10UnderscoreESV_SV_EEEEENS4_13SM90_TMA_LOADENS4_14ComposedLayoutINS4_7SwizzleILi2ELi4ELi3EEENS4_18smem_ptr_flag_bitsILi16EEENSR_INS5_IJNSA_ILi8EEESF_EEENS5_IJSF_SB_EEEEEEEvNS4_8identityESY_S18_vS19_EENS_8epilogue10collective18CollectiveEpilogueINS1B_23Sm100TmaWarpSpecializedILi4ELi2ELi32ELb1ELb0EEEJSG_NS5_IJNSR_ISE_SB_EENSR_ISF_SB_EEEEESH_SI_SH_SI_NS1B_6fusion15FusionCallbacksIS1F_NS1J_17LinearCombinationISH_fSH_fLNS_15FloatRoundStyleE2EEESG_S1I_JEEENS4_5SM1004TMEM4LOAD26SM100_TMEM_LOAD_32dp32b32xESY_S18_NS4_39AutoVectorizingCopyWithAssumedAlignmentILi128EEENS4_14SM90_TMA_STOREES18_S1U_S1U_EEEvvEEEEvNT_6ParamsE)
        /*0008*/ 	.word	0x0000006e


	//----- nvinfo : EIATTR_FRAME_SIZE
	.align		4
.L_19:
        /*000c*/ 	.byte	0x04, 0x11
        /*000e*/ 	.short	(.L_21 - .L_20)
	.align		4
.L_20:
        /*0010*/ 	.word	index@($__internal_2_$__cuda_sm10x_tcgen05_guardrail_trap_unallocated_columns_being_dealloced)
        /*0014*/ 	.word	0x00000000


	//----- nvinfo : EIATTR_FRAME_SIZE
	.align		4
.L_21:
        /*0018*/ 	.byte	0x04, 0x11
        /*001a*/ 	.short	(.L_23 - .L_22)
	.align		4
.L_22:
        /*001c*/ 	.word	index@($__internal_1_$__cuda_sm10x_tcgen05_guardrail_trap_phase_invalid_during_alloc)
        /*0020*/ 	.word	0x00000000


	//----- nvinfo : EIATTR_FRAME_SIZE
	.align		4
.L_23:
        /*0024*/ 	.byte	0x04, 0x11
        /*0026*/ 	.short	(.L_25 - .L_24)
	.align		4
.L_24:
        /*0028*/ 	.word	index@($__internal_0_$__cuda_sm10x_tcgen05_guardrail_trap_col_being_dealloced_not_returned_by_alloc)
        /*002c*/ 	.word	0x00000000


	//----- nvinfo : EIATTR_FRAME_SIZE
	.align		4
.L_25:
        /*0030*/ 	.byte	0x04, 0x11
        /*0032*/ 	.short	(.L_27 - .L_26)
	.align		4
.L_26:
        /*0034*/ 	.word	index@(_ZN7cutlass13device_kernelINS_4gemm6kernel13GemmUniversalIN4cute5tupleIJiiiiEEENS1_10collective13CollectiveMmaINS1_35MainloopSm100TmaUmmaWarpSpecializedILi3ELi2ELi4ENS5_IJNS4_1CILi1EEESB_SB_EEEEENS5_IJNSA_ILi128EEESE_NSA_ILi32EEEEEENS_6half_tENS5_IJlSB_lEEESH_SI_NS4_8TiledMMAINS4_8MMA_AtomIJNS4_20SM100_MMA_F16BF16_SSISH_SH_fLi128ELi128ELNS4_4UMMA5MajorE0ELSN_0ELNSM_7ScaleInE0ELSO_0EEEEEENS4_6LayoutISC_NS5_IJNSA_ILi0EEESS_SS_EEEEENS5_IJNS4_10UnderscoreESV_SV_EEEEENS4_13SM90_TMA_LOADENS4_14ComposedLayoutINS4_7SwizzleILi2ELi4ELi3EEENS4_18smem_ptr_flag_bitsILi16EEENSR_INS5_IJNSA_ILi8EEESF_EEENS5_IJSF_SB_EEEEEEEvNS4_8identityESY_S18_vS19_EENS_8epilogue10collective18CollectiveEpilogueINS1B_23Sm100TmaWarpSpecializedILi4ELi2ELi32ELb1ELb0EEEJSG_NS5_IJNSR_ISE_SB_EENSR_ISF_SB_EEEEESH_SI_SH_SI_NS1B_6fusion15FusionCallbacksIS1F_NS1J_17LinearCombinationISH_fSH_fLNS_15FloatRoundStyleE2EEESG_S1I_JEEENS4_5SM1004TMEM4LOAD26SM100_TMEM_LOAD_32dp32b32xESY_S18_NS4_39AutoVectorizingCopyWithAssumedAlignmentILi128EEENS4_14SM90_TMA_STOREES18_S1U_S1U_EEEvvEEEEvNT_6ParamsE)
        /*0038*/ 	.word	0x00000000


	//----- nvinfo : EIATTR_MIN_STACK_SIZE
	.align		4
.L_27:
        /*003c*/ 	.byte	0x04, 0x12
        /*003e*/ 	.short	(.L_29 - .L_28)
	.align		4
.L_28:
        /*0040*/ 	.word	index@(_ZN7cutlass13device_kernelINS_4gemm6kernel13GemmUniversalIN4cute5tupleIJiiiiEEENS1_10collective13CollectiveMmaINS1_35MainloopSm100TmaUmmaWarpSpecializedILi3ELi2ELi4ENS5_IJNS4_1CILi1EEESB_SB_EEEEENS5_IJNSA_ILi128EEESE_NSA_ILi32EEEEEENS_6half_tENS5_IJlSB_lEEESH_SI_NS4_8TiledMMAINS4_8MMA_AtomIJNS4_20SM100_MMA_F16BF16_SSISH_SH_fLi128ELi128ELNS4_4UMMA5MajorE0ELSN_0ELNSM_7ScaleInE0ELSO_0EEEEEENS4_6LayoutISC_NS5_IJNSA_ILi0EEESS_SS_EEEEENS5_IJNS4_10UnderscoreESV_SV_EEEEENS4_13SM90_TMA_LOADENS4_14ComposedLayoutINS4_7SwizzleILi2ELi4ELi3EEENS4_18smem_ptr_flag_bitsILi16EEENSR_INS5_IJNSA_ILi8EEESF_EEENS5_IJSF_SB_EEEEEEEvNS4_8identityESY_S18_vS19_EENS_8epilogue10collective18CollectiveEpilogueINS1B_23Sm100TmaWarpSpecializedILi4ELi2ELi32ELb1ELb0EEEJSG_NS5_IJNSR_ISE_SB_EENSR_ISF_SB_EEEEESH_SI_SH_SI_NS1B_6fusion15FusionCallbacksIS1F_NS1J_17LinearCombinationISH_fSH_fLNS_15FloatRoundStyleE2EEESG_S1I_JEEENS4_5SM1004TMEM4LOAD26SM100_TMEM_LOAD_32dp32b32xESY_S18_NS4_39AutoVectorizingCopyWithAssumedAlignmentILi128EEENS4_14SM90_TMA_STOREES18_S1U_S1U_EEEvvEEEEvNT_6ParamsE)
        /*0044*/ 	.word	0x00000000
.L_29:


//--------------------- .nv.compat                --------------------------
	.section	.nv.compat,"",@"SHT_CUDA_COMPAT_INFO"
	.align	4
        /*0000*/ 	.byte	0x02, 0x09, 0x01, 0x00, 0x02, 0x02, 0x02, 0x00, 0x02, 0x05, 0x05, 0x00, 0x03, 0x07, 0x01, 0x01
        /*0010*/ 	.byte	0x02, 0x03, 0x01, 0x00, 0x02, 0x06, 0x01, 0x00, 0x04, 0x0b, 0x08, 0x00, 0x09, 0x00, 0x00, 0x00
        /*0020*/ 	.byte	0x00, 0x00, 0x00, 0x00


//--------------------- .nv.info._ZN7cutlass13device_kernelINS_4gemm6kernel13GemmUniversalIN4cute5tupleIJiiiiEEENS1_10collective13CollectiveMmaINS1_35MainloopSm100TmaUmmaWarpSpecializedILi3ELi2ELi4ENS5_IJNS4_1CILi1EEESB_SB_EEEEENS5_IJNSA_ILi128EEESE_NSA_ILi32EEEEEENS_6half_tENS5_IJlSB_lEEESH_SI_NS4_8TiledMMAINS4_8MMA_AtomIJNS4_20SM100_MMA_F16BF16_SSISH_SH_fLi128ELi128ELNS4_4UMMA5MajorE0ELSN_0ELNSM_7ScaleInE0ELSO_0EEEEEENS4_6LayoutISC_NS5_IJNSA_ILi0EEESS_SS_EEEEENS5_IJNS4_10UnderscoreESV_SV_EEEEENS4_13SM90_TMA_LOADENS4_14ComposedLayoutINS4_7SwizzleILi2ELi4ELi3EEENS4_18smem_ptr_flag_bitsILi16EEENSR_INS5_IJNSA_ILi8EEESF_EEENS5_IJSF_SB_EEEEEEEvNS4_8identityESY_S18_vS19_EENS_8epilogue10collective18CollectiveEpilogueINS1B_23Sm100TmaWarpSpecializedILi4ELi2ELi32ELb1ELb0EEEJSG_NS5_IJNSR_ISE_SB_EENSR_ISF_SB_EEEEESH_SI_SH_SI_NS1B_6fusion15FusionCallbacksIS1F_NS1J_17LinearCombinationISH_fSH_fLNS_15FloatRoundStyleE2EEESG_S1I_JEEENS4_5SM1004TMEM4LOAD26SM100_TMEM_LOAD_32dp32b32xESY_S18_NS4_39AutoVectorizingCopyWithAssumedAlignmentILi128EEENS4_14SM90_TMA_STOREES18_S1U_S1U_EEEvvEEEEvNT_6ParamsE --------------------------
	.section	.nv.info._ZN7cutlass13device_kernelINS_4gemm6kernel13GemmUniversalIN4cute5tupleIJiiiiEEENS1_10collective13CollectiveMmaINS1_35MainloopSm100TmaUmmaWarpSpecializedILi3ELi2ELi4ENS5_IJNS4_1CILi1EEESB_SB_EEEEENS5_IJNSA_ILi128EEESE_NSA_ILi32EEEEEENS_6half_tENS5_IJlSB_lEEESH_SI_NS4_8TiledMMAINS4_8MMA_AtomIJNS4_20SM100_MMA_F16BF16_SSISH_SH_fLi128ELi128ELNS4_4UMMA5MajorE0ELSN_0ELNSM_7ScaleInE0ELSO_0EEEEEENS4_6LayoutISC_NS5_IJNSA_ILi0EEESS_SS_EEEEENS5_IJNS4_10UnderscoreESV_SV_EEEEENS4_13SM90_TMA_LOADENS4_14ComposedLayoutINS4_7SwizzleILi2ELi4ELi3EEENS4_18smem_ptr_flag_bitsILi16EEENSR_INS5_IJNSA_ILi8EEESF_EEENS5_IJSF_SB_EEEEEEEvNS4_8identityESY_S18_vS19_EENS_8epilogue10collective18CollectiveEpilogueINS1B_23Sm100TmaWarpSpecializedILi4ELi2ELi32ELb1ELb0EEEJSG_NS5_IJNSR_ISE_SB_EENSR_ISF_SB_EEEEESH_SI_SH_SI_NS1B_6fusion15FusionCallbacksIS1F_NS1J_17LinearCombinationISH_fSH_fLNS_15FloatRoundStyleE2EEESG_S1I_JEEENS4_5SM1004TMEM4LOAD26SM100_TMEM_LOAD_32dp32b32xESY_S18_NS4_39AutoVectorizingCopyWithAssumedAlignmentILi128EEENS4_14SM90_TMA_STOREES18_S1U_S1U_EEEvvEEEEvNT_6ParamsE,"",@"SHT_CUDA_INFO"
	.sectionflags	@""
	.align	4


	//----- nvinfo : EIATTR_CUDA_API_VERSION
	.align		4
        /*0000*/ 	.byte	0x04, 0x37
        /*0002*/ 	.short	(.L_31 - .L_30)
.L_30:
        /*0004*/ 	.word	0x00000082


	//----- nvinfo : EIATTR_KPARAM_INFO
	.align		4
.L_31:
        /*0008*/ 	.byte	0x04, 0x17
        /*000a*/ 	.short	(.L_33 - .L_32)
.L_32:
        /*000c*/ 	.word	0x00000000
        /*0010*/ 	.short	0x0000
        /*0012*/ 	.short	0x0000
        /*0014*/ 	.byte	0x00, 0xf0, 0x01, 0x20


	//----- nvinfo : EIATTR_AT_ENTRY_FRAGMENTS
	.align		4
.L_33:
        /*0018*/ 	.byte	0x04, 0x4f
        /*001a*/ 	.short	(.L_35 - .L_34)


	//   ....[0]....
.L_34:
        /*001c*/ 	.word	0x00000006


	//----- nvinfo : EIATTR_RESERVED_SMEM_USED
	.align		4
.L_35:
        /*0020*/ 	.byte	0x01, 0x41
	.zero		2


	//----- nvinfo : EIATTR_SPARSE_MMA_MASK
	.align		4
        /*0024*/ 	.byte	0x03, 0x50
        /*0026*/ 	.short	0x0000


	//----- nvinfo : EIATTR_TCGEN05_1CTA_USED
	.align		4
        /*0028*/ 	.byte	0x01, 0x51
	.zero		2


	//----- nvinfo : EIATTR_MAXREG_COUNT
	.align		4
        /*002c*/ 	.byte	0x03, 0x1b
        /*002e*/ 	.short	0x00ff


	//----- nvinfo : EIATTR_NUM_BARRIERS
	.align		4
        /*0030*/ 	.byte	0x02, 0x4c
        /*0032*/ 	.byte	0x07
	.zero		1


	//----- nvinfo : EIATTR_EXTERNS
	.align		4
        /*0034*/ 	.byte	0x04, 0x0f
        /*0036*/ 	.short	(.L_37 - .L_36)


	//   ....[0]....
	.align		4
.L_36:
        /*0038*/ 	.word	index@(__assertfail)


	//----- nvinfo : EIATTR_MERCURY_ISA_VERSION
	.align		4
.L_37:
        /*003c*/ 	.byte	0x03, 0x5f
        /*003e*/ 	.short	0x0101


	//----- nvinfo : EIATTR_INT_WARP_WIDE_INSTR_OFFSETS
	.align		4
        /*0040*/ 	.byte	0x04, 0x31
        /*0042*/ 	.short	(.L_39 - .L_38)


	//   ....[0]....
.L_38:
        /*0044*/ 	.word	0x00001da0


	//   ....[1]....
        /*0048*/ 	.word	0x00003670


	//   ....[2]....
        /*004c*/ 	.word	0x000036a0


	//   ....[3]....
        /*0050*/ 	.word	0x000036f0


	//   ....[4]....
        /*0054*/ 	.word	0x00004010


	//   ....[5]....
        /*0058*/ 	.word	0x00004070


	//   ....[6]....
        /*005c*/ 	.word	0x00004150


	//   ....[7]....
        /*0060*/ 	.word	0x000041c0


	//   ....[8]....
        /*0064*/ 	.word	0x000042d0


	//   ....[9]....
        /*0068*/ 	.word	0x00004360


	//   ....[10]....
        /*006c*/ 	.word	0x00004530


	//   ....[11]....
        /*0070*/ 	.word	0x00004690


	//----- nvinfo : EIATTR_COOP_GROUP_MASK_REGIDS
	.align		4
.L_39:
        /*0074*/ 	.byte	0x04, 0x29
        /*0076*/ 	.short	(.L_41 - .L_40)


	//   ....[0]....
.L_40:
        /*0078*/ 	.word	0xffffffff


	//   ....[1]....
        /*007c*/ 	.word	0xffffffff


	//   ....[2]....
        /*0080*/ 	.word	0xffffffff


	//   ....[3]....
        /*0084*/ 	.word	0xffffffff


	//   ....[4]....
        /*0088*/ 	.word	0xffffffff


	//   ....[5]....
        /*008c*/ 	.word	0xffffffff


	//   ....[6]....
        /*0090*/ 	.word	0xffffffff


	//   ....[7]....
        /*0094*/ 	.word	0xffffffff


	//   ....[8]....
        /*0098*/ 	.word	0xffffffff


	//   ....[9]....
        /*009c*/ 	.word	0xffffffff


	//   ....[10]....
        /*00a0*/ 	.word	0xffffffff


	//   ....[11]....
        /*00a4*/ 	.word	0xffffffff


	//   ....[12]....
        /*00a8*/ 	.word	0xffffffff


	//----- nvinfo : EIATTR_COOP_GROUP_INSTR_OFFSETS
	.align		4
.L_41:
        /*00ac*/ 	.byte	0x04, 0x28
        /*00ae*/ 	.short	(.L_43 - .L_42)


	//   ....[0]....
.L_42:
        /*00b0*/ 	.word	0x00000090


	//   ....[1]....
        /*00b4*/ 	.word	0x000004d0


	//   ....[2]....
        /*00b8*/ 	.word	0x00000620


	//   ....[3]....
        /*00bc*/ 	.word	0x000007c0


	//   ....[4]....
        /*00c0*/ 	.word	0x000008c0


	//   ....[5]....
        /*00c4*/ 	.word	0x00000a30


	//   ....[6]....
        /*00c8*/ 	.word	0x00000bd0


	//   ....[7]....
        /*00cc*/ 	.word	0x00001c80


	//   ....[8]....
        /*00d0*/ 	.word	0x000029d0


	//   ....[9]....
        /*00d4*/ 	.word	0x00002be0


	//   ....[10]....
        /*00d8*/ 	.word	0x00002c10


	//   ....[11]....
        /*00dc*/ 	.word	0x00003560


	//   ....[12]....
        /*00e0*/ 	.word	0x00003790


	//----- nvinfo : EIATTR_VRC_CTA_INIT_COUNT
	.align		4
.L_43:
        /*00e4*/ 	.byte	0x02, 0x4a
        /*00e6*/ 	.byte	0x80
	.zero		1


	//----- nvinfo : EIATTR_SYSCALL_OFFSETS
	.align		4
        /*00e8*/ 	.byte	0x04, 0x46
        /*00ea*/ 	.short	(.L_45 - .L_44)


	//   ....[0]....
.L_44:
        /*00ec*/ 	.word	0x00005110


	//   ....[1]....
        /*00f0*/ 	.word	0x00005200


	//   ....[2]....
        /*00f4*/ 	.word	0x00005970


	//   ....[3]....
        /*00f8*/ 	.word	0x000065f0


	//   ....[4]....
        /*00fc*/ 	.word	0x00007240


	//   ....[5]....
        /*0100*/ 	.word	0x00007e90


	//----- nvinfo : EIATTR_MBARRIER_INSTR_OFFSETS
	.align		4
.L_45:
        /*0104*/ 	.byte	0x04, 0x39
        /*0106*/ 	.short	(.L_47 - .L_46)


	//   ....[0]....
.L_46:
        /*0108*/ 	.word	0x000005b0
        /*010c*/ 	.word	0x000000ff
        /*0110*/ 	.word	0x00000000
        /*0114*/ 	.short	0x0100
        /*0116*/ 	.byte	0x05
	.zero		1


	//   ....[1]....
        /*0118*/ 	.word	0x000005c0
        /*011c*/ 	.word	0x000000ff
        /*0120*/ 	.word	0x00000018
        /*0124*/ 	.short	0x0100
        /*0126*/ 	.byte	0x05
	.zero		1


	//   ....[2]....
        /*0128*/ 	.word	0x000005d0
        /*012c*/ 	.word	0x000000ff
        /*0130*/ 	.word	0x00000008
        /*0134*/ 	.short	0x0100
        /*0136*/ 	.byte	0x05
	.zero		1


	//   ....[3]....
        /*0138*/ 	.word	0x000005e0
        /*013c*/ 	.word	0x000000ff
        /*0140*/ 	.word	0x00000020
        /*0144*/ 	.short	0x0100
        /*0146*/ 	.byte	0x05
	.zero		1


	//   ....[4]....
        /*0148*/ 	.word	0x000005f0
        /*014c*/ 	.word	0x000000ff
        /*0150*/ 	.word	0x00000010
        /*0154*/ 	.short	0x0100
        /*0156*/ 	.byte	0x05
	.zero		1


	//   ....[5]....
        /*0158*/ 	.word	0x00000600
        /*015c*/ 	.word	0x000000ff
        /*0160*/ 	.word	0x00000028
        /*0164*/ 	.short	0x0100
        /*0166*/ 	.byte	0x05
	.zero		1


	//   ....[6]....
        /*0168*/ 	.word	0x00000730
        /*016c*/ 	.word	0x000000ff
        /*0170*/ 	.word	0x00000030
        /*0174*/ 	.short	0x0100
        /*0176*/ 	.byte	0x07
	.zero		1


	//   ....[7]....
        /*0178*/ 	.word	0x00000740
        /*017c*/ 	.word	0x000000ff
        /*0180*/ 	.word	0x00000050
        /*0184*/ 	.short	0x0100
        /*0186*/ 	.byte	0x07
	.zero		1


	//   ....[8]....
        /*0188*/ 	.word	0x00000750
        /*018c*/ 	.word	0x000000ff
        /*0190*/ 	.word	0x00000038
        /*0194*/ 	.short	0x0100
        /*0196*/ 	.byte	0x07
	.zero		1


	//   ....[9]....
        /*0198*/ 	.word	0x00000760
        /*019c*/ 	.word	0x000000ff
        /*01a0*/ 	.word	0x00000058
        /*01a4*/ 	.short	0x0100
        /*01a6*/ 	.byte	0x07
	.zero		1


	//   ....[10]....
        /*01a8*/ 	.word	0x00000770
        /*01ac*/ 	.word	0x000000ff
        /*01b0*/ 	.word	0x00000040
        /*01b4*/ 	.short	0x0100
        /*01b6*/ 	.byte	0x07
	.zero		1


	//   ....[11]....
        /*01b8*/ 	.word	0x00000780
        /*01bc*/ 	.word	0x000000ff
        /*01c0*/ 	.word	0x00000060
        /*01c4*/ 	.short	0x0100
        /*01c6*/ 	.byte	0x07
	.zero		1


	//   ....[12]....
        /*01c8*/ 	.word	0x00000790
        /*01cc*/ 	.word	0x000000ff
        /*01d0*/ 	.word	0x00000048
        /*01d4*/ 	.short	0x0100
        /*01d6*/ 	.byte	0x07
	.zero		1


	//   ....[13]....
        /*01d8*/ 	.word	0x000007a0
        /*01dc*/ 	.word	0x000000ff
        /*01e0*/ 	.word	0x00000068
        /*01e4*/ 	.short	0x0100
        /*01e6*/ 	.byte	0x07
	.zero		1


	//   ....[14]....
        /*01e8*/ 	.word	0x00000890
        /*01ec*/ 	.word	0x000000ff
        /*01f0*/ 	.word	0x00000070
        /*01f4*/ 	.short	0x0100
        /*01f6*/ 	.byte	0x05
	.zero		1


	//   ....[15]....
        /*01f8*/ 	.word	0x000008a0
        /*01fc*/ 	.word	0x000000ff
        /*0200*/ 	.word	0x00000078
        /*0204*/ 	.short	0x0100
        /*0206*/ 	.byte	0x05
	.zero		1


	//   ....[16]....
        /*0208*/ 	.word	0x000009e0
        /*020c*/ 	.word	0x000000ff
        /*0210*/ 	.word	0x00000080
        /*0214*/ 	.short	0x0100
        /*0216*/ 	.byte	0x05
	.zero		1


	//   ....[17]....
        /*0218*/ 	.word	0x000009f0
        /*021c*/ 	.word	0x000000ff
        /*0220*/ 	.word	0x00000090
        /*0224*/ 	.short	0x0100
        /*0226*/ 	.byte	0x05
	.zero		1


	//   ....[18]....
        /*0228*/ 	.word	0x00000a00
        /*022c*/ 	.word	0x000000ff
        /*0230*/ 	.word	0x00000088
        /*0234*/ 	.short	0x0100
        /*0236*/ 	.byte	0x05
	.zero		1


	//   ....[19]....
        /*0238*/ 	.word	0x00000a10
        /*023c*/ 	.word	0x000000ff
        /*0240*/ 	.word	0x00000098
        /*0244*/ 	.short	0x0100
        /*0246*/ 	.byte	0x05
	.zero		1


	//   ....[20]....
        /*0248*/ 	.word	0x00000b40
        /*024c*/ 	.word	0x000000ff
        /*0250*/ 	.word	0x000000a0
        /*0254*/ 	.short	0x0100
        /*0256*/ 	.byte	0x07
	.zero		1


	//   ....[21]....
        /*0258*/ 	.word	0x00000b50
        /*025c*/ 	.word	0x000000ff
        /*0260*/ 	.word	0x000000c0
        /*0264*/ 	.short	0x0100
        /*0266*/ 	.byte	0x07
	.zero		1


	//   ....[22]....
        /*0268*/ 	.word	0x00000b60
        /*026c*/ 	.word	0x000000ff
        /*0270*/ 	.word	0x000000a8
        /*0274*/ 	.short	0x0100
        /*0276*/ 	.byte	0x07
	.zero		1


	//   ....[23]....
        /*0278*/ 	.word	0x00000b70
        /*027c*/ 	.word	0x000000ff
        /*0280*/ 	.word	0x000000c8
        /*0284*/ 	.short	0x0100
        /*0286*/ 	.byte	0x07
	.zero		1


	//   ....[24]....
        /*0288*/ 	.word	0x00000b80
        /*028c*/ 	.word	0x000000ff
        /*0290*/ 	.word	0x000000b0
        /*0294*/ 	.short	0x0100
        /*0296*/ 	.byte	0x07
	.zero		1


	//   ....[25]....
        /*0298*/ 	.word	0x00000b90
        /*029c*/ 	.word	0x000000ff
        /*02a0*/ 	.word	0x000000d0
        /*02a4*/ 	.short	0x0100
        /*02a6*/ 	.byte	0x07
	.zero		1


	//   ....[26]....
        /*02a8*/ 	.word	0x00000ba0
        /*02ac*/ 	.word	0x000000ff
        /*02b0*/ 	.word	0x000000b8
        /*02b4*/ 	.short	0x0100
        /*02b6*/ 	.byte	0x07
	.zero		1


	//   ....[27]....
        /*02b8*/ 	.word	0x00000bb0
        /*02bc*/ 	.word	0x000000ff
        /*02c0*/ 	.word	0x000000d8
        /*02c4*/ 	.short	0x0100
        /*02c6*/ 	.byte	0x07
	.zero		1


	//   ....[28]....
        /*02c8*/ 	.word	0x00000ca0
        /*02cc*/ 	.word	0x000000ff
        /*02d0*/ 	.word	0x000000e0
        /*02d4*/ 	.short	0x0100
        /*02d6*/ 	.byte	0x05
	.zero		1


	//   ....[29]....
        /*02d8*/ 	.word	0x00000cb0
        /*02dc*/ 	.word	0x000000ff
        /*02e0*/ 	.word	0x000000f0
        /*02e4*/ 	.short	0x0100
        /*02e6*/ 	.byte	0x05
	.zero		1


	//   ....[30]....
        /*02e8*/ 	.word	0x00000cc0
        /*02ec*/ 	.word	0x000000ff
        /*02f0*/ 	.word	0x000000e8
        /*02f4*/ 	.short	0x0100
        /*02f6*/ 	.byte	0x05
	.zero		1


	//   ....[31]....
        /*02f8*/ 	.word	0x00000cd0
        /*02fc*/ 	.word	0x000000ff
        /*0300*/ 	.word	0x000000f8
        /*0304*/ 	.short	0x0100
        /*0306*/ 	.byte	0x05
	.zero		1


	//   ....[32]....
        /*0308*/ 	.word	0x000015a0
        /*030c*/ 	.word	0x00000002
        /*0310*/ 	.word	0x000000f0
        /*0314*/ 	.short	0x010a
        /*0316*/ 	.byte	0xff
	.zero		1


	//   ....[33]....
        /*0318*/ 	.word	0x000015d0
        /*031c*/ 	.word	0x00000002
        /*0320*/ 	.word	0x000000e0
        /*0324*/ 	.short	0x0101
        /*0326*/ 	.byte	0xff
	.zero		1


	//   ....[34]....
        /*0328*/ 	.word	0x000016a0
        /*032c*/ 	.word	0x000000ff
        /*0330*/ 	.word	0x00000018
        /*0334*/ 	.short	0x010a
        /*0336*/ 	.byte	0x08
	.zero		1


	//   ....[35]....
        /*0338*/ 	.word	0x00001740
        /*033c*/ 	.word	0x000000ff
        /*0340*/ 	.word	0x00000018
        /*0344*/ 	.short	0x010a
        /*0346*/ 	.byte	0x21
	.zero		1


	//   ....[36]....
        /*0348*/ 	.word	0x000018a0
        /*034c*/ 	.word	0x000000ff
        /*0350*/ 	.word	0x00000018
        /*0354*/ 	.short	0x010a
        /*0356*/ 	.byte	0x08
	.zero		1


	//   ....[37]....
        /*0358*/ 	.word	0x00001990
        /*035c*/ 	.word	0x000000ff
        /*0360*/ 	.word	0x00000078
        /*0364*/ 	.short	0x0101
        /*0366*/ 	.byte	0x04
	.zero		1


	//   ....[38]....
        /*0368*/ 	.word	0x000019b0
        /*036c*/ 	.word	0x000000ff
        /*0370*/ 	.word	0x00000018
        /*0374*/ 	.short	0x010a
        /*0376*/ 	.byte	0x08
	.zero		1


	//   ....[39]....
        /*0378*/ 	.word	0x00001a30
        /*037c*/ 	.word	0x000000ff
        /*0380*/ 	.word	0x00000018
        /*0384*/ 	.short	0x010a
        /*0386*/ 	.byte	0x11
	.zero		1


	//   ....[40]....
        /*0388*/ 	.word	0x00001b90
        /*038c*/ 	.word	0x000000ff
        /*0390*/ 	.word	0x00000018
        /*0394*/ 	.short	0x010a
        /*0396*/ 	.byte	0x08
	.zero		1


	//   ....[41]....
        /*0398*/ 	.word	0x00001cb0
        /*039c*/ 	.word	0x00000002
        /*03a0*/ 	.word	0x00000080
        /*03a4*/ 	.short	0x010a
        /*03a6*/ 	.byte	0xff
	.zero		1


	//   ....[42]....
        /*03a8*/ 	.word	0x00001d70
        /*03ac*/ 	.word	0x00000002
        /*03b0*/ 	.word	0x00000000
        /*03b4*/ 	.short	0x0101
        /*03b6*/ 	.byte	0xff
	.zero		1


	//   ....[43]....
        /*03b8*/ 	.word	0x000022d0
        /*03bc*/ 	.word	0x000000ff
        /*03c0*/ 	.word	0x00000000
        /*03c4*/ 	.short	0x010a
        /*03c6*/ 	.byte	0x05
	.zero		1


	//   ....[44]....
        /*03c8*/ 	.word	0x00002360
        /*03cc*/ 	.word	0x000000ff
        /*03d0*/ 	.word	0x00000000
        /*03d4*/ 	.short	0x010a
        /*03d6*/ 	.byte	0x05
	.zero		1


	//   ....[45]....
        /*03d8*/ 	.word	0x00002400
        /*03dc*/ 	.word	0x00000000
        /*03e0*/ 	.word	0x00000000
        /*03e4*/ 	.short	0x010a
        /*03e6*/ 	.byte	0xff
	.zero		1


	//   ....[46]....
        /*03e8*/ 	.word	0x00002520
        /*03ec*/ 	.word	0x00000000
        /*03f0*/ 	.word	0x000000e0
        /*03f4*/ 	.short	0x010a
        /*03f6*/ 	.byte	0xff
	.zero		1


	//   ....[47]....
        /*03f8*/ 	.word	0x00002590
        /*03fc*/ 	.word	0x00000000
        /*0400*/ 	.word	0x00000000
        /*0404*/ 	.short	0x0101
        /*0406*/ 	.byte	0xff
	.zero		1


	//   ....[48]....
        /*0408*/ 	.word	0x000025b0
        /*040c*/ 	.word	0x000000ff
        /*0410*/ 	.word	0x00000090
        /*0414*/ 	.short	0x010a
        /*0416*/ 	.byte	0x05
	.zero		1


	//   ....[49]....
        /*0418*/ 	.word	0x000026d0
        /*041c*/ 	.word	0x00000000
        /*0420*/ 	.word	0x00000080
        /*0424*/ 	.short	0x010a
        /*0426*/ 	.byte	0xff
	.zero		1


	//   ....[50]....
        /*0428*/ 	.word	0x000027d0
        /*042c*/ 	.word	0x00000000
        /*0430*/ 	.word	0x00000000
        /*0434*/ 	.short	0x0101
        /*0436*/ 	.byte	0xff
	.zero		1


	//   ....[51]....
        /*0438*/ 	.word	0x00002860
        /*043c*/ 	.word	0x000000ff
        /*0440*/ 	.word	0x00000090
        /*0444*/ 	.short	0x0106
        /*0446*/ 	.byte	0x05
	.zero		1


	//   ....[52]....
        /*0448*/ 	.word	0x00002880
        /*044c*/ 	.word	0x000000ff
        /*0450*/ 	.word	0x00000090
        /*0454*/ 	.short	0x010a
        /*0456*/ 	.byte	0x05
	.zero		1


	//   ....[53]....
        /*0458*/ 	.word	0x00002910
        /*045c*/ 	.word	0x000000ff
        /*0460*/ 	.word	0x00000090
        /*0464*/ 	.short	0x0106
        /*0466*/ 	.byte	0x04
	.zero		1


	//   ....[54]....
        /*0468*/ 	.word	0x00002950
        /*046c*/ 	.word	0x00000000
        /*0470*/ 	.word	0x00000090
        /*0474*/ 	.short	0x010a
        /*0476*/ 	.byte	0xff
	.zero		1


	//   ....[55]....
        /*0478*/ 	.word	0x00002e50
        /*047c*/ 	.word	0x00000000
        /*0480*/ 	.word	0x00000080
        /*0484*/ 	.short	0x010a
        /*0486*/ 	.byte	0xff
	.zero		1


	//   ....[56]....
        /*0488*/ 	.word	0x00002f60
        /*048c*/ 	.word	0x00000003
        /*0490*/ 	.word	0x00000000
        /*0494*/ 	.short	0x0101
        /*0496*/ 	.byte	0xff
	.zero		1


	//   ....[57]....
        /*0498*/ 	.word	0x00002f70
        /*049c*/ 	.word	0x000000ff
        /*04a0*/ 	.word	0x00000000
        /*04a4*/ 	.short	0x010a
        /*04a6*/ 	.byte	0x04
	.zero		1


	//   ....[58]....
        /*04a8*/ 	.word	0x00002f90
        /*04ac*/ 	.word	0x000000ff
        /*04b0*/ 	.word	0x000000c0
        /*04b4*/ 	.short	0x010a
        /*04b6*/ 	.byte	0x08
	.zero		1


	//   ....[59]....
        /*04b8*/ 	.word	0x00003060
        /*04bc*/ 	.word	0x000000ff
        /*04c0*/ 	.word	0x00000000
        /*04c4*/ 	.short	0x010a
        /*04c6*/ 	.byte	0x07
	.zero		1


	//   ....[60]....
        /*04c8*/ 	.word	0x000031a0
        /*04cc*/ 	.word	0x000000ff
        /*04d0*/ 	.word	0x00000000
        /*04d4*/ 	.short	0x010a
        /*04d6*/ 	.byte	0x04
	.zero		1


	//   ....[61]....
        /*04d8*/ 	.word	0x00003390
        /*04dc*/ 	.word	0x000000ff
        /*04e0*/ 	.word	0x00000000
        /*04e4*/ 	.short	0x010a
        /*04e6*/ 	.byte	0x05
	.zero		1


	//   ....[62]....
        /*04e8*/ 	.word	0x00003420
        /*04ec*/ 	.word	0x000000ff
        /*04f0*/ 	.word	0x00000000
        /*04f4*/ 	.short	0x010a
        /*04f6*/ 	.byte	0x05
	.zero		1


	//   ....[63]....
        /*04f8*/ 	.word	0x000034b0
        /*04fc*/ 	.word	0x000000ff
        /*0500*/ 	.word	0x00000000
        /*0504*/ 	.short	0x010a
        /*0506*/ 	.byte	0x05
	.zero		1


	//   ....[64]....
        /*0508*/ 	.word	0x00003540
        /*050c*/ 	.word	0x000000ff
        /*0510*/ 	.word	0x00000000
        /*0514*/ 	.short	0x010a
        /*0516*/ 	.byte	0x07
	.zero		1


	//   ....[65]....
        /*0518*/ 	.word	0x000039c0
        /*051c*/ 	.word	0x00000000
        /*0520*/ 	.word	0x00000080
        /*0524*/ 	.short	0x010a
        /*0526*/ 	.byte	0xff
	.zero		1


	//   ....[66]....
        /*0528*/ 	.word	0x00003a80
        /*052c*/ 	.word	0x00000000
        /*0530*/ 	.word	0x00000000
        /*0534*/ 	.short	0x0101
        /*0536*/ 	.byte	0xff
	.zero		1


	//   ....[67]....
        /*0538*/ 	.word	0x00003da0
        /*053c*/ 	.word	0x000000ff
        /*0540*/ 	.word	0x00000078
        /*0544*/ 	.short	0x010a
        /*0546*/ 	.byte	0x07
	.zero		1


	//   ....[68]....
        /*0548*/ 	.word	0x00003f90
        /*054c*/ 	.word	0x000000ff
        /*0550*/ 	.word	0x00000050
        /*0554*/ 	.short	0x010a
        /*0556*/ 	.byte	0x07
	.zero		1


	//   ....[69]....
        /*0558*/ 	.word	0x00004100
        /*055c*/ 	.word	0x000000ff
        /*0560*/ 	.word	0x00000030
        /*0564*/ 	.short	0x010b
        /*0566*/ 	.byte	0x07
	.zero		1


	//   ....[70]....
        /*0568*/ 	.word	0x00004110
        /*056c*/ 	.word	0x000000ff
        /*0570*/ 	.word	0x00000000
        /*0574*/ 	.short	0x0101
        /*0576*/ 	.byte	0x08
	.zero		1


	//   ....[71]....
        /*0578*/ 	.word	0x00004120
        /*057c*/ 	.word	0x000000ff
        /*0580*/ 	.word	0x00000058
        /*0584*/ 	.short	0x010a
        /*0586*/ 	.byte	0x07
	.zero		1


	//   ....[72]....
        /*0588*/ 	.word	0x00004270
        /*058c*/ 	.word	0x000000ff
        /*0590*/ 	.word	0x00000038
        /*0594*/ 	.short	0x010b
        /*0596*/ 	.byte	0x07
	.zero		1


	//   ....[73]....
        /*0598*/ 	.word	0x00004280
        /*059c*/ 	.word	0x000000ff
        /*05a0*/ 	.word	0x00000000
        /*05a4*/ 	.short	0x0101
        /*05a6*/ 	.byte	0x08
	.zero		1


	//   ....[74]....
        /*05a8*/ 	.word	0x00004290
        /*05ac*/ 	.word	0x000000ff
        /*05b0*/ 	.word	0x00000060
        /*05b4*/ 	.short	0x010a
        /*05b6*/ 	.byte	0x07
	.zero		1


	//   ....[75]....
        /*05b8*/ 	.word	0x00004410
        /*05bc*/ 	.word	0x000000ff
        /*05c0*/ 	.word	0x00000040
        /*05c4*/ 	.short	0x010b
        /*05c6*/ 	.byte	0x07
	.zero		1


	//   ....[76]....
        /*05c8*/ 	.word	0x00004450
        /*05cc*/ 	.word	0x000000ff
        /*05d0*/ 	.word	0x00000000
        /*05d4*/ 	.short	0x0101
        /*05d6*/ 	.byte	0x08
	.zero		1


	//   ....[77]....
        /*05d8*/ 	.word	0x00004490
        /*05dc*/ 	.word	0x000000ff
        /*05e0*/ 	.word	0x00000068
        /*05e4*/ 	.short	0x010a
        /*05e6*/ 	.byte	0x07
	.zero		1


	//   ....[78]....
        /*05e8*/ 	.word	0x000046d0
        /*05ec*/ 	.word	0x000000ff
        /*05f0*/ 	.word	0x00000048
        /*05f4*/ 	.short	0x010b
        /*05f6*/ 	.byte	0x07
	.zero		1


	//   ....[79]....
        /*05f8*/ 	.word	0x000046f0
        /*05fc*/ 	.word	0x000000ff
        /*0600*/ 	.word	0x00000000
        /*0604*/ 	.short	0x0101
        /*0606*/ 	.byte	0x0d
	.zero		1


	//   ....[80]....
        /*0608*/ 	.word	0x00004720
        /*060c*/ 	.word	0x000000ff
        /*0610*/ 	.word	0x00000050
        /*0614*/ 	.short	0x010a
        /*0616*/ 	.byte	0x07
	.zero		1


	//   ....[81]....
        /*0618*/ 	.word	0x00004740
        /*061c*/ 	.word	0x000000ff
        /*0620*/ 	.word	0x00000058
        /*0624*/ 	.short	0x010a
        /*0626*/ 	.byte	0x07
	.zero		1


	//   ....[82]....
        /*0628*/ 	.word	0x00004760
        /*062c*/ 	.word	0x000000ff
        /*0630*/ 	.word	0x00000060
        /*0634*/ 	.short	0x010a
        /*0636*/ 	.byte	0x07
	.zero		1


	//   ....[83]....
        /*0638*/ 	.word	0x000047a0
        /*063c*/ 	.word	0x00000000
        /*0640*/ 	.word	0x00000068
        /*0644*/ 	.short	0x010a
        /*0646*/ 	.byte	0xff
	.zero		1


	//   ....[84]....
        /*0648*/ 	.word	0x00004ad0
        /*064c*/ 	.word	0x00000000
        /*0650*/ 	.word	0x00000080
        /*0654*/ 	.short	0x010a
        /*0656*/ 	.byte	0xff
	.zero		1


	//   ....[85]....
        /*0658*/ 	.word	0x00004be0
        /*065c*/ 	.word	0x00000000
        /*0660*/ 	.word	0x00000000
        /*0664*/ 	.short	0x0101
        /*0666*/ 	.byte	0xff
	.zero		1


	//   ....[86]....
        /*0668*/ 	.word	0x00005630
        /*066c*/ 	.word	0x000000ff
        /*0670*/ 	.word	0x00000030
        /*0674*/ 	.short	0x010a
        /*0676*/ 	.byte	0x30
	.zero		1


	//   ....[87]....
        /*0678*/ 	.word	0x00005670
        /*067c*/ 	.word	0x00000040
        /*0680*/ 	.word	0x000000a0
        /*0684*/ 	.short	0x010a
        /*0686*/ 	.byte	0xff
	.zero		1


	//   ....[88]....
        /*0688*/ 	.word	0x00005760
        /*068c*/ 	.word	0x000000ff
        /*0690*/ 	.word	0x00000030
        /*0694*/ 	.short	0x010a
        /*0696*/ 	.byte	0x30
	.zero		1


	//   ....[89]....
        /*0698*/ 	.word	0x00005850
        /*069c*/ 	.word	0x00000040
        /*06a0*/ 	.word	0x000000a0
        /*06a4*/ 	.short	0x010a
        /*06a6*/ 	.byte	0xff
	.zero		1


	//   ....[90]....
        /*06a8*/ 	.word	0x00006320
        /*06ac*/ 	.word	0x00000000
        /*06b0*/ 	.word	0x00000000
        /*06b4*/ 	.short	0x0101
        /*06b6*/ 	.byte	0xff
	.zero		1


	//   ....[91]....
        /*06b8*/ 	.word	0x00006330
        /*06bc*/ 	.word	0x00000002
        /*06c0*/ 	.word	0x00000030
        /*06c4*/ 	.short	0x010a
        /*06c6*/ 	.byte	0xff
	.zero		1


	//   ....[92]....
        /*06c8*/ 	.word	0x00006410
        /*06cc*/ 	.word	0x00000002
        /*06d0*/ 	.word	0x00000030
        /*06d4*/ 	.short	0x010a
        /*06d6*/ 	.byte	0xff
	.zero		1


	//   ....[93]....
        /*06d8*/ 	.word	0x00006f70
        /*06dc*/ 	.word	0x00000048
        /*06e0*/ 	.word	0x00000000
        /*06e4*/ 	.short	0x0101
        /*06e6*/ 	.byte	0xff
	.zero		1


	//   ....[94]....
        /*06e8*/ 	.word	0x00006f90
        /*06ec*/ 	.word	0x00000000
        /*06f0*/ 	.word	0x00000030
        /*06f4*/ 	.short	0x010a
        /*06f6*/ 	.byte	0xff
	.zero		1


	//   ....[95]....
        /*06f8*/ 	.word	0x00007060
        /*06fc*/ 	.word	0x00000000
        /*0700*/ 	.word	0x00000030
        /*0704*/ 	.short	0x010a
        /*0706*/ 	.byte	0xff
	.zero		1


	//   ....[96]....
        /*0708*/ 	.word	0x00007bc0
        /*070c*/ 	.word	0x00000048
        /*0710*/ 	.word	0x00000000
        /*0714*/ 	.short	0x0101
        /*0716*/ 	.byte	0xff
	.zero		1


	//   ....[97]....
        /*0718*/ 	.word	0x00007be0
        /*071c*/ 	.word	0x00000000
        /*0720*/ 	.word	0x00000030
        /*0724*/ 	.short	0x010a
        /*0726*/ 	.byte	0xff
	.zero		1


	//   ....[98]....
        /*0728*/ 	.word	0x00007cb0
        /*072c*/ 	.word	0x00000000
        /*0730*/ 	.word	0x00000030
        /*0734*/ 	.short	0x010a
        /*0736*/ 	.byte	0xff
	.zero		1


	//   ....[99]....
        /*0738*/ 	.word	0x00007ff0
        /*073c*/ 	.word	0x000000ff
        /*0740*/ 	.word	0x00000000
        /*0744*/ 	.short	0x0101
        /*0746*/ 	.byte	0x05
	.zero		1


	//   ....[100]....
        /*0748*/ 	.word	0x00008870
        /*074c*/ 	.word	0x00000000
        /*0750*/ 	.word	0x00000000
        /*0754*/ 	.short	0x0101
        /*0756*/ 	.byte	0xff
	.zero		1


	//   ....[101]....
        /*0758*/ 	.word	0x00008ae0
        /*075c*/ 	.word	0x000000ff
        /*0760*/ 	.word	0x00000000
        /*0764*/ 	.short	0x0101
        /*0766*/ 	.byte	0x04
	.zero		1


	//   ....[102]....
        /*0768*/ 	.word	0x00008b00
        /*076c*/ 	.word	0x00000002
        /*0770*/ 	.word	0x000000f0
        /*0774*/ 	.short	0x010a
        /*0776*/ 	.byte	0xff
	.zero		1


	//   ....[103]....
        /*0778*/ 	.word	0x00008b60
        /*077c*/ 	.word	0x00000002
        /*0780*/ 	.word	0x00000018
        /*0784*/ 	.short	0x010a
        /*0786*/ 	.byte	0xff
	.zero		1


	//   ....[104]....
        /*0788*/ 	.word	0x00008bc0
        /*078c*/ 	.word	0x00000002
        /*0790*/ 	.word	0x00000018
        /*0794*/ 	.short	0x010a
        /*0796*/ 	.byte	0xff
	.zero		1


	//   ....[105]....
        /*0798*/ 	.word	0x00008c10
        /*079c*/ 	.word	0x00000002
        /*07a0*/ 	.word	0x00000080
        /*07a4*/ 	.short	0x010a
        /*07a6*/ 	.byte	0xff
	.zero		1


	//   ....[106]....
        /*07a8*/ 	.word	0x00008c70
        /*07ac*/ 	.word	0x00000000
        /*07b0*/ 	.word	0x00000000
        /*07b4*/ 	.short	0x010a
        /*07b6*/ 	.byte	0xff
	.zero		1


	//   ....[107]....
        /*07b8*/ 	.word	0x00008cd0
        /*07bc*/ 	.word	0x00000000
        /*07c0*/ 	.word	0x00000000
        /*07c4*/ 	.short	0x010a
        /*07c6*/ 	.byte	0xff
	.zero		1


	//   ....[108]....
        /*07c8*/ 	.word	0x00008d20
        /*07cc*/ 	.word	0x00000000
        /*07d0*/ 	.word	0x000000e0
        /*07d4*/ 	.short	0x010a
        /*07d6*/ 	.byte	0xff
	.zero		1


	//   ....[109]....
        /*07d8*/ 	.word	0x00008d80
        /*07dc*/ 	.word	0x00000000
        /*07e0*/ 	.word	0x00000090
        /*07e4*/ 	.short	0x010a
        /*07e6*/ 	.byte	0xff
	.zero		1


	//   ....[110]....
        /*07e8*/ 	.word	0x00008dd0
        /*07ec*/ 	.word	0x00000000
        /*07f0*/ 	.word	0x00000080
        /*07f4*/ 	.short	0x010a
        /*07f6*/ 	.byte	0xff
	.zero		1


	//   ....[111]....
        /*07f8*/ 	.word	0x00008e30
        /*07fc*/ 	.word	0x00000000
        /*0800*/ 	.word	0x00000090
        /*0804*/ 	.short	0x010a
        /*0806*/ 	.byte	0xff
	.zero		1


	//   ....[112]....
        /*0808*/ 	.word	0x00008e80
        /*080c*/ 	.word	0x00000000
        /*0810*/ 	.word	0x00000080
        /*0814*/ 	.short	0x010a
        /*0816*/ 	.byte	0xff
	.zero		1


	//   ....[113]....
        /*0818*/ 	.word	0x00008ee0
        /*081c*/ 	.word	0x00000002
        /*0820*/ 	.word	0x000000c0
        /*0824*/ 	.short	0x010a
        /*0826*/ 	.byte	0xff
	.zero		1


	//   ....[114]....
        /*0828*/ 	.word	0x00008f40
        /*082c*/ 	.word	0x00000000
        /*0830*/ 	.word	0x00000000
        /*0834*/ 	.short	0x010a
        /*0836*/ 	.byte	0xff
	.zero		1


	//   ....[115]....
        /*0838*/ 	.word	0x00008fa0
        /*083c*/ 	.word	0x00000000
        /*0840*/ 	.word	0x00000000
        /*0844*/ 	.short	0x010a
        /*0846*/ 	.byte	0xff
	.zero		1


	//   ....[116]....
        /*0848*/ 	.word	0x00009000
        /*084c*/ 	.word	0x00000000
        /*0850*/ 	.word	0x00000000
        /*0854*/ 	.short	0x010a
        /*0856*/ 	.byte	0xff
	.zero		1


	//   ....[117]....
        /*0858*/ 	.word	0x00009060
        /*085c*/ 	.word	0x00000000
        /*0860*/ 	.word	0x00000000
        /*0864*/ 	.short	0x010a
        /*0866*/ 	.byte	0xff
	.zero		1


	//   ....[118]....
        /*0868*/ 	.word	0x000090c0
        /*086c*/ 	.word	0x00000000
        /*0870*/ 	.word	0x00000000
        /*0874*/ 	.short	0x010a
        /*0876*/ 	.byte	0xff
	.zero		1


	//   ....[119]....
        /*0878*/ 	.word	0x00009110
        /*087c*/ 	.word	0x00000000
        /*0880*/ 	.word	0x00000080
        /*0884*/ 	.short	0x010a
        /*0886*/ 	.byte	0xff
	.zero		1


	//   ....[120]....
        /*0888*/ 	.word	0x00009170
        /*088c*/ 	.word	0x00000000
        /*0890*/ 	.word	0x00000078
        /*0894*/ 	.short	0x010a
        /*0896*/ 	.byte	0xff
	.zero		1


	//   ....[121]....
        /*0898*/ 	.word	0x000091d0
        /*089c*/ 	.word	0x00000000
        /*08a0*/ 	.word	0x00000050
        /*08a4*/ 	.short	0x010a
        /*08a6*/ 	.byte	0xff
	.zero		1


	//   ....[122]....
        /*08a8*/ 	.word	0x00009230
        /*08ac*/ 	.word	0x00000000
        /*08b0*/ 	.word	0x00000058
        /*08b4*/ 	.short	0x010a
        /*08b6*/ 	.byte	0xff
	.zero		1


	//   ....[123]....
        /*08b8*/ 	.word	0x00009290
        /*08bc*/ 	.word	0x00000000
        /*08c0*/ 	.word	0x00000060
        /*08c4*/ 	.short	0x010a
        /*08c6*/ 	.byte	0xff
	.zero		1


	//   ....[124]....
        /*08c8*/ 	.word	0x000092f0
        /*08cc*/ 	.word	0x00000000
        /*08d0*/ 	.word	0x00000068
        /*08d4*/ 	.short	0x010a
        /*08d6*/ 	.byte	0xff
	.zero		1


	//   ....[125]....
        /*08d8*/ 	.word	0x00009350
        /*08dc*/ 	.word	0x00000000
        /*08e0*/ 	.word	0x00000050
        /*08e4*/ 	.short	0x010a
        /*08e6*/ 	.byte	0xff
	.zero		1


	//   ....[126]....
        /*08e8*/ 	.word	0x000093b0
        /*08ec*/ 	.word	0x00000000
        /*08f0*/ 	.word	0x00000058
        /*08f4*/ 	.short	0x010a
        /*08f6*/ 	.byte	0xff
	.zero		1


	//   ....[127]....
        /*08f8*/ 	.word	0x00009410
        /*08fc*/ 	.word	0x00000000
        /*0900*/ 	.word	0x00000060
        /*0904*/ 	.short	0x010a
        /*0906*/ 	.byte	0xff
	.zero		1


	//   ....[128]....
        /*0908*/ 	.word	0x00009460
        /*090c*/ 	.word	0x00000000
        /*0910*/ 	.word	0x00000080
        /*0914*/ 	.short	0x010a
        /*0916*/ 	.byte	0xff
	.zero		1


	//   ....[129]....
        /*0918*/ 	.word	0x000094c0
        /*091c*/ 	.word	0x00000002
        /*0920*/ 	.word	0x00000030
        /*0924*/ 	.short	0x010a
        /*0926*/ 	.byte	0xff
	.zero		1


	//   ....[130]....
        /*0928*/ 	.word	0x00009510
        /*092c*/ 	.word	0x00000040
        /*0930*/ 	.word	0x000000a0
        /*0934*/ 	.short	0x010a
        /*0936*/ 	.byte	0xff
	.zero		1


	//   ....[131]....
        /*0938*/ 	.word	0x00009560
        /*093c*/ 	.word	0x00000002
        /*0940*/ 	.word	0x00000030
        /*0944*/ 	.short	0x010a
        /*0946*/ 	.byte	0xff
	.zero		1


	//   ....[132]....
        /*0948*/ 	.word	0x000095b0
        /*094c*/ 	.word	0x00000000
        /*0950*/ 	.word	0x00000030
        /*0954*/ 	.short	0x010a
        /*0956*/ 	.byte	0xff
	.zero		1


	//   ....[133]....
        /*0958*/ 	.word	0x00009600
        /*095c*/ 	.word	0x00000000
        /*0960*/ 	.word	0x00000030
        /*0964*/ 	.short	0x010a
        /*0966*/ 	.byte	0xff
	.zero		1


	//----- nvinfo : EIATTR_NUM_MBARRIERS
	.align		4
.L_47:
        /*0968*/ 	.byte	0x03, 0x38
        /*096a*/ 	.short	0x0020


	//----- nvinfo : EIATTR_EXIT_INSTR_OFFSETS
	.align		4
        /*096c*/ 	.byte	0x04, 0x1c
        /*096e*/ 	.short	(.L_49 - .L_48)


	//   ....[0]....
.L_48:
        /*0970*/ 	.word	0x00002430


	//   ....[1]....
        /*0974*/ 	.word	0x00002920


	//   ....[2]....
        /*0978*/ 	.word	0x00002980


	//   ....[3]....
        /*097c*/ 	.word	0x000037a0


	//   ....[4]....
        /*0980*/ 	.word	0x000047d0


	//   ....[5]....
        /*0984*/ 	.word	0x00004810


	//   ....[6]....
        /*0988*/ 	.word	0x000089d0


	//   ....[7]....
        /*098c*/ 	.word	0x00008a50


	//   ....[8]....
        /*0990*/ 	.word	0x00008a80


	//   ....[9]....
        /*0994*/ 	.word	0x00008af0


	//----- nvinfo : EIATTR_MAX_THREADS
	.align		4
.L_49:
        /*0998*/ 	.byte	0x04, 0x05
        /*099a*/ 	.short	(.L_51 - .L_50)
.L_50:
        /*099c*/ 	.word	0x00000100
        /*09a0*/ 	.word	0x00000001
        /*09a4*/ 	.word	0x00000001


	//----- nvinfo : EIATTR_CRS_STACK_SIZE
	.align		4
.L_51:
        /*09a8*/ 	.byte	0x04, 0x1e
        /*09aa*/ 	.short	(.L_53 - .L_52)
.L_52:
        /*09ac*/ 	.word	0x00000000


	//----- nvinfo : EIATTR_CBANK_PARAM_SIZE
	.align		4
.L_53:
        /*09b0*/ 	.byte	0x03, 0x19
        /*09b2*/ 	.short	0x0800


	//----- nvinfo : EIATTR_PARAM_CBANK
	.align		4
        /*09b4*/ 	.byte	0x04, 0x0a
        /*09b6*/ 	.short	(.L_55 - .L_54)
	.align		4
.L_54:
        /*09b8*/ 	.word	index@(.nv.constant0._ZN7cutlass13device_kernelINS_4gemm6kernel13GemmUniversalIN4cute5tupleIJiiiiEEENS1_10collective13CollectiveMmaINS1_35MainloopSm100TmaUmmaWarpSpecializedILi3ELi2ELi4ENS5_IJNS4_1CILi1EEESB_SB_EEEEENS5_IJNSA_ILi128EEESE_NSA_ILi32EEEEEENS_6half_tENS5_IJlSB_lEEESH_SI_NS4_8TiledMMAINS4_8MMA_AtomIJNS4_20SM100_MMA_F16BF16_SSISH_SH_fLi128ELi128ELNS4_4UMMA5MajorE0ELSN_0ELNSM_7ScaleInE0ELSO_0EEEEEENS4_6LayoutISC_NS5_IJNSA_ILi0EEESS_SS_EEEEENS5_IJNS4_10UnderscoreESV_SV_EEEEENS4_13SM90_TMA_LOADENS4_14ComposedLayoutINS4_7SwizzleILi2ELi4ELi3EEENS4_18smem_ptr_flag_bitsILi16EEENSR_INS5_IJNSA_ILi8EEESF_EEENS5_IJSF_SB_EEEEEEEvNS4_8identityESY_S18_vS19_EENS_8epilogue10collective18CollectiveEpilogueINS1B_23Sm100TmaWarpSpecializedILi4ELi2ELi32ELb1ELb0EEEJSG_NS5_IJNSR_ISE_SB_EENSR_ISF_SB_EEEEESH_SI_SH_SI_NS1B_6fusion15FusionCallbacksIS1F_NS1J_17LinearCombinationISH_fSH_fLNS_15FloatRoundStyleE2EEESG_S1I_JEEENS4_5SM1004TMEM4LOAD26SM100_TMEM_LOAD_32dp32b32xESY_S18_NS4_39AutoVectorizingCopyWithAssumedAlignmentILi128EEENS4_14SM90_TMA_STOREES18_S1U_S1U_EEEvvEEEEvNT_6ParamsE)
        /*09bc*/ 	.short	0x0380
        /*09be*/ 	.short	0x0800


	//----- nvinfo : EIATTR_SW_WAR
	.align		4
.L_55:
        /*09c0*/ 	.byte	0x04, 0x36
        /*09c2*/ 	.short	(.L_57 - .L_56)
.L_56:
        /*09c4*/ 	.word	0x00000008
.L_57:


//--------------------- .nv.callgraph             --------------------------
	.section	.nv.callgraph,"",@"SHT_CUDA_CALLGRAPH"
	.align	4
	.sectionentsize	8
	.align		4
        /*0000*/ 	.word	0x00000000
	.align		4
        /*0004*/ 	.word	0xffffffff
	.align		4
        /*0008*/ 	.word	index@(_ZN7cutlass13device_kernelINS_4gemm6kernel13GemmUniversalIN4cute5tupleIJiiiiEEENS1_10collective13CollectiveMmaINS1_35MainloopSm100TmaUmmaWarpSpecializedILi3ELi2ELi4ENS5_IJNS4_1CILi1EEESB_SB_EEEEENS5_IJNSA_ILi128EEESE_NSA_ILi32EEEEEENS_6half_tENS5_IJlSB_lEEESH_SI_NS4_8TiledMMAINS4_8MMA_AtomIJNS4_20SM100_MMA_F16BF16_SSISH_SH_fLi128ELi128ELNS4_4UMMA5MajorE0ELSN_0ELNSM_7ScaleInE0ELSO_0EEEEEENS4_6LayoutISC_NS5_IJNSA_ILi0EEESS_SS_EEEEENS5_IJNS4_10UnderscoreESV_SV_EEEEENS4_13SM90_TMA_LOADENS4_14ComposedLayoutINS4_7SwizzleILi2ELi4ELi3EEENS4_18smem_ptr_flag_bitsILi16EEENSR_INS5_IJNSA_ILi8EEESF_EEENS5_IJSF_SB_EEEEEEEvNS4_8identityESY_S18_vS19_EENS_8epilogue10collective18CollectiveEpilogueINS1B_23Sm100TmaWarpSpecializedILi4ELi2ELi32ELb1ELb0EEEJSG_NS5_IJNSR_ISE_SB_EENSR_ISF_SB_EEEEESH_SI_SH_SI_NS1B_6fusion15FusionCallbacksIS1F_NS1J_17LinearCombinationISH_fSH_fLNS_15FloatRoundStyleE2EEESG_S1I_JEEENS4_5SM1004TMEM4LOAD26SM100_TMEM_LOAD_32dp32b32xESY_S18_NS4_39AutoVectorizingCopyWithAssumedAlignmentILi128EEENS4_14SM90_TMA_STOREES18_S1U_S1U_EEEvvEEEEvNT_6ParamsE)
	.align		4
        /*000c*/ 	.word	index@(__assertfail)
	.align		4
        /*0010*/ 	.word	0x00000000
	.align		4
        /*0014*/ 	.word	0xfffffffe
	.align		4
        /*0018*/ 	.word	0x00000000
	.align		4
        /*001c*/ 	.word	0xfffffffd
	.align		4
        /*0020*/ 	.word	0x00000000
	.align		4
        /*0024*/ 	.word	0xfffffffc


//--------------------- .nv.constant4             --------------------------
	.section	.nv.constant4,"a",@progbits
	.align	8
	.align		8
.nv.constant4:
        /*0000*/ 	.dword	__assertfail
	.align		8
        /*0008*/ 	.dword	__unnamed_1
	.align		8
        /*0010*/ 	.dword	__unnamed_2
	.align		8
        /*0018*/ 	.dword	_ZN39_INTERNAL_2e128a94_4_k_cu_d6f50346_61584cuda3std3__45__cpo5beginE
	.align		8
        /*0020*/ 	.dword	_ZN39_INTERNAL_2e128a94_4_k_cu_d6f50346_61584cuda3std3__45__cpo3endE
	.align		8
        /*0028*/ 	.dword	_ZN39_INTERNAL_2e128a94_4_k_cu_d6f50346_61584cuda3std3__45__cpo6cbeginE
	.align		8
        /*0030*/ 	.dword	_ZN39_INTERNAL_2e128a94_4_k_cu_d6f50346_61584cuda3std3__45__cpo4cendE
	.align		8
        /*0038*/ 	.dword	_ZN39_INTERNAL_2e128a94_4_k_cu_d6f50346_61584cuda3std3__441_GLOBAL__N__2e128a94_4_k_cu_d6f50346_61586ignoreE
	.align		8
        /*0040*/ 	.dword	_ZN39_INTERNAL_2e128a94_4_k_cu_d6f50346_61584cuda3std3__419piecewise_constructE
	.align		8
        /*0048*/ 	.dword	_ZN39_INTERNAL_2e128a94_4_k_cu_d6f50346_61584cuda3std3__48in_placeE
	.align		8
        /*0050*/ 	.dword	_ZN39_INTERNAL_2e128a94_4_k_cu_d6f50346_61584cuda3std6ranges3__45__cpo4swapE
	.align		8
        /*0058*/ 	.dword	_ZN39_INTERNAL_2e128a94_4_k_cu_d6f50346_61584cuda3std6ranges3__45__cpo9iter_moveE
	.align		8
        /*0060*/ 	.dword	_ZN39_INTERNAL_2e128a94_4_k_cu_d6f50346_61584cute7productE
	.align		8
        /*0068*/ 	.dword	_ZN39_INTERNAL_2e128a94_4_k_cu_d6f50346_61584cute1_E
	.align		8
        /*0070*/ 	.dword	$str$25
	.align		8
        /*0078*/ 	.dword	$str$26
	.align		8
        /*0080*/ 	.dword	$str$27
	.align		8
        /*0088*/ 	.dword	$str$28


//--------------------- .text._ZN7cutlass13device_kernelINS_4gemm6kernel13GemmUniversalIN4cute5tupleIJiiiiEEENS1_10collective13CollectiveMmaINS1_35MainloopSm100TmaUmmaWarpSpecializedILi3ELi2ELi4ENS5_IJNS4_1CILi1EEESB_SB_EEEEENS5_IJNSA_ILi128EEESE_NSA_ILi32EEEEEENS_6half_tENS5_IJlSB_lEEESH_SI_NS4_8TiledMMAINS4_8MMA_AtomIJNS4_20SM100_MMA_F16BF16_SSISH_SH_fLi128ELi128ELNS4_4UMMA5MajorE0ELSN_0ELNSM_7ScaleInE0ELSO_0EEEEEENS4_6LayoutISC_NS5_IJNSA_ILi0EEESS_SS_EEEEENS5_IJNS4_10UnderscoreESV_SV_EEEEENS4_13SM90_TMA_LOADENS4_14ComposedLayoutINS4_7SwizzleILi2ELi4ELi3EEENS4_18smem_ptr_flag_bitsILi16EEENSR_INS5_IJNSA_ILi8EEESF_EEENS5_IJSF_SB_EEEEEEEvNS4_8identityESY_S18_vS19_EENS_8epilogue10collective18CollectiveEpilogueINS1B_23Sm100TmaWarpSpecializedILi4ELi2ELi32ELb1ELb0EEEJSG_NS5_IJNSR_ISE_SB_EENSR_ISF_SB_EEEEESH_SI_SH_SI_NS1B_6fusion15FusionCallbacksIS1F_NS1J_17LinearCombinationISH_fSH_fLNS_15FloatRoundStyleE2EEESG_S1I_JEEENS4_5SM1004TMEM4LOAD26SM100_TMEM_LOAD_32dp32b32xESY_S18_NS4_39AutoVectorizingCopyWithAssumedAlignmentILi128EEENS4_14SM90_TMA_STOREES18_S1U_S1U_EEEvvEEEEvNT_6ParamsE --------------------------
	.section	.text._ZN7cutlass13device_kernelINS_4gemm6kernel13GemmUniversalIN4cute5tupleIJiiiiEEENS1_10collective13CollectiveMmaINS1_35MainloopSm100TmaUmmaWarpSpecializedILi3ELi2ELi4ENS5_IJNS4_1CILi1EEESB_SB_EEEEENS5_IJNSA_ILi128EEESE_NSA_ILi32EEEEEENS_6half_tENS5_IJlSB_lEEESH_SI_NS4_8TiledMMAINS4_8MMA_AtomIJNS4_20SM100_MMA_F16BF16_SSISH_SH_fLi128ELi128ELNS4_4UMMA5MajorE0ELSN_0ELNSM_7ScaleInE0ELSO_0EEEEEENS4_6LayoutISC_NS5_IJNSA_ILi0EEESS_SS_EEEEENS5_IJNS4_10UnderscoreESV_SV_EEEEENS4_13SM90_TMA_LOADENS4_14ComposedLayoutINS4_7SwizzleILi2ELi4ELi3EEENS4_18smem_ptr_flag_bitsILi16EEENSR_INS5_IJNSA_ILi8EEESF_EEENS5_IJSF_SB_EEEEEEEvNS4_8identityESY_S18_vS19_EENS_8epilogue10collective18CollectiveEpilogueINS1B_23Sm100TmaWarpSpecializedILi4ELi2ELi32ELb1ELb0EEEJSG_NS5_IJNSR_ISE_SB_EENSR_ISF_SB_EEEEESH_SI_SH_SI_NS1B_6fusion15FusionCallbacksIS1F_NS1J_17LinearCombinationISH_fSH_fLNS_15FloatRoundStyleE2EEESG_S1I_JEEENS4_5SM1004TMEM4LOAD26SM100_TMEM_LOAD_32dp32b32xESY_S18_NS4_39AutoVectorizingCopyWithAssumedAlignmentILi128EEENS4_14SM90_TMA_STOREES18_S1U_S1U_EEEvvEEEEvNT_6ParamsE,"ax",@progbits
	.align	128
.text._ZN7cutlass13device_kernelINS_4gemm6kernel13GemmUniversalIN4cute5tupleIJiiiiEEENS1_10collective13CollectiveMmaINS1_35MainloopSm100TmaUmmaWarpSpecializedILi3ELi2ELi4ENS5_IJNS4_1CILi1EEESB_SB_EEEEENS5_IJNSA_ILi128EEESE_NSA_ILi32EEEEEENS_6half_tENS5_IJlSB_lEEESH_SI_NS4_8TiledMMAINS4_8MMA_AtomIJNS4_20SM100_MMA_F16BF16_SSISH_SH_fLi128ELi128ELNS4_4UMMA5MajorE0ELSN_0ELNSM_7ScaleInE0ELSO_0EEEEEENS4_6LayoutISC_NS5_IJNSA_ILi0EEESS_SS_EEEEENS5_IJNS4_10UnderscoreESV_SV_EEEEENS4_13SM90_TMA_LOADENS4_14ComposedLayoutINS4_7SwizzleILi2ELi4ELi3EEENS4_18smem_ptr_flag_bitsILi16EEENSR_INS5_IJNSA_ILi8EEESF_EEENS5_IJSF_SB_EEEEEEEvNS4_8identityESY_S18_vS19_EENS_8epilogue10collective18CollectiveEpilogueINS1B_23Sm100TmaWarpSpecializedILi4ELi2ELi32ELb1ELb0EEEJSG_NS5_IJNSR_ISE_SB_EENSR_ISF_SB_EEEEESH_SI_SH_SI_NS1B_6fusion15FusionCallbacksIS1F_NS1J_17LinearCombinationISH_fSH_fLNS_15FloatRoundStyleE2EEESG_S1I_JEEENS4_5SM1004TMEM4LOAD26SM100_TMEM_LOAD_32dp32b32xESY_S18_NS4_39AutoVectorizingCopyWithAssumedAlignmentILi128EEENS4_14SM90_TMA_STOREES18_S1U_S1U_EEEvvEEEEvNT_6ParamsE:
        .type           _ZN7cutlass13device_kernelINS_4gemm6kernel13GemmUniversalIN4cute5tupleIJiiiiEEENS1_10collective13CollectiveMmaINS1_35MainloopSm100TmaUmmaWarpSpecializedILi3ELi2ELi4ENS5_IJNS4_1CILi1EEESB_SB_EEEEENS5_IJNSA_ILi128EEESE_NSA_ILi32EEEEEENS_6half_tENS5_IJlSB_lEEESH_SI_NS4_8TiledMMAINS4_8MMA_AtomIJNS4_20SM100_MMA_F16BF16_SSISH_SH_fLi128ELi128ELNS4_4UMMA5MajorE0ELSN_0ELNSM_7ScaleInE0ELSO_0EEEEEENS4_6LayoutISC_NS5_IJNSA_ILi0EEESS_SS_EEEEENS5_IJNS4_10UnderscoreESV_SV_EEEEENS4_13SM90_TMA_LOADENS4_14ComposedLayoutINS4_7SwizzleILi2ELi4ELi3EEENS4_18smem_ptr_flag_bitsILi16EEENSR_INS5_IJNSA_ILi8EEESF_EEENS5_IJSF_SB_EEEEEEEvNS4_8identityESY_S18_vS19_EENS_8epilogue10collective18CollectiveEpilogueINS1B_23Sm100TmaWarpSpecializedILi4ELi2ELi32ELb1ELb0EEEJSG_NS5_IJNSR_ISE_SB_EENSR_ISF_SB_EEEEESH_SI_SH_SI_NS1B_6fusion15FusionCallbacksIS1F_NS1J_17LinearCombinationISH_fSH_fLNS_15FloatRoundStyleE2EEESG_S1I_JEEENS4_5SM1004TMEM4LOAD26SM100_TMEM_LOAD_32dp32b32xESY_S18_NS4_39AutoVectorizingCopyWithAssumedAlignmentILi128EEENS4_14SM90_TMA_STOREES18_S1U_S1U_EEEvvEEEEvNT_6ParamsE,@function
        .size           _ZN7cutlass13device_kernelINS_4gemm6kernel13GemmUniversalIN4cute5tupleIJiiiiEEENS1_10collective13CollectiveMmaINS1_35MainloopSm100TmaUmmaWarpSpecializedILi3ELi2ELi4ENS5_IJNS4_1CILi1EEESB_SB_EEEEENS5_IJNSA_ILi128EEESE_NSA_ILi32EEEEEENS_6half_tENS5_IJlSB_lEEESH_SI_NS4_8TiledMMAINS4_8MMA_AtomIJNS4_20SM100_MMA_F16BF16_SSISH_SH_fLi128ELi128ELNS4_4UMMA5MajorE0ELSN_0ELNSM_7ScaleInE0ELSO_0EEEEEENS4_6LayoutISC_NS5_IJNSA_ILi0EEESS_SS_EEEEENS5_IJNS4_10UnderscoreESV_SV_EEEEENS4_13SM90_TMA_LOADENS4_14ComposedLayoutINS4_7SwizzleILi2ELi4ELi3EEENS4_18smem_ptr_flag_bitsILi16EEENSR_INS5_IJNSA_ILi8EEESF_EEENS5_IJSF_SB_EEEEEEEvNS4_8identityESY_S18_vS19_EENS_8epilogue10collective18CollectiveEpilogueINS1B_23Sm100TmaWarpSpecializedILi4ELi2ELi32ELb1ELb0EEEJSG_NS5_IJNSR_ISE_SB_EENSR_ISF_SB_EEEEESH_SI_SH_SI_NS1B_6fusion15FusionCallbacksIS1F_NS1J_17LinearCombinationISH_fSH_fLNS_15FloatRoundStyleE2EEESG_S1I_JEEENS4_5SM1004TMEM4LOAD26SM100_TMEM_LOAD_32dp32b32xESY_S18_NS4_39AutoVectorizingCopyWithAssumedAlignmentILi128EEENS4_14SM90_TMA_STOREES18_S1U_S1U_EEEvvEEEEvNT_6ParamsE,(.L_x_173 - _ZN7cutlass13device_kernelINS_4gemm6kernel13GemmUniversalIN4cute5tupleIJiiiiEEENS1_10collective13CollectiveMmaINS1_35MainloopSm100TmaUmmaWarpSpecializedILi3ELi2ELi4ENS5_IJNS4_1CILi1EEESB_SB_EEEEENS5_IJNSA_ILi128EEESE_NSA_ILi32EEEEEENS_6half_tENS5_IJlSB_lEEESH_SI_NS4_8TiledMMAINS4_8MMA_AtomIJNS4_20SM100_MMA_F16BF16_SSISH_SH_fLi128ELi128ELNS4_4UMMA5MajorE0ELSN_0ELNSM_7ScaleInE0ELSO_0EEEEEENS4_6LayoutISC_NS5_IJNSA_ILi0EEESS_SS_EEEEENS5_IJNS4_10UnderscoreESV_SV_EEEEENS4_13SM90_TMA_LOADENS4_14ComposedLayoutINS4_7SwizzleILi2ELi4ELi3EEENS4_18smem_ptr_flag_bitsILi16EEENSR_INS5_IJNSA_ILi8EEESF_EEENS5_IJSF_SB_EEEEEEEvNS4_8identityESY_S18_vS19_EENS_8epilogue10collective18CollectiveEpilogueINS1B_23Sm100TmaWarpSpecializedILi4ELi2ELi32ELb1ELb0EEEJSG_NS5_IJNSR_ISE_SB_EENSR_ISF_SB_EEEEESH_SI_SH_SI_NS1B_6fusion15FusionCallbacksIS1F_NS1J_17LinearCombinationISH_fSH_fLNS_15FloatRoundStyleE2EEESG_S1I_JEEENS4_5SM1004TMEM4LOAD26SM100_TMEM_LOAD_32dp32b32xESY_S18_NS4_39AutoVectorizingCopyWithAssumedAlignmentILi128EEENS4_14SM90_TMA_STOREES18_S1U_S1U_EEEvvEEEEvNT_6ParamsE)
        .other          _ZN7cutlass13device_kernelINS_4gemm6kernel13GemmUniversalIN4cute5tupleIJiiiiEEENS1_10collective13CollectiveMmaINS1_35MainloopSm100TmaUmmaWarpSpecializedILi3ELi2ELi4ENS5_IJNS4_1CILi1EEESB_SB_EEEEENS5_IJNSA_ILi128EEESE_NSA_ILi32EEEEEENS_6half_tENS5_IJlSB_lEEESH_SI_NS4_8TiledMMAINS4_8MMA_AtomIJNS4_20SM100_MMA_F16BF16_SSISH_SH_fLi128ELi128ELNS4_4UMMA5MajorE0ELSN_0ELNSM_7ScaleInE0ELSO_0EEEEEENS4_6LayoutISC_NS5_IJNSA_ILi0EEESS_SS_EEEEENS5_IJNS4_10UnderscoreESV_SV_EEEEENS4_13SM90_TMA_LOADENS4_14ComposedLayoutINS4_7SwizzleILi2ELi4ELi3EEENS4_18smem_ptr_flag_bitsILi16EEENSR_INS5_IJNSA_ILi8EEESF_EEENS5_IJSF_SB_EEEEEEEvNS4_8identityESY_S18_vS19_EENS_8epilogue10collective18CollectiveEpilogueINS1B_23Sm100TmaWarpSpecializedILi4ELi2ELi32ELb1ELb0EEEJSG_NS5_IJNSR_ISE_SB_EENSR_ISF_SB_EEEEESH_SI_SH_SI_NS1B_6fusion15FusionCallbacksIS1F_NS1J_17LinearCombinationISH_fSH_fLNS_15FloatRoundStyleE2EEESG_S1I_JEEENS4_5SM1004TMEM4LOAD26SM100_TMEM_LOAD_32dp32b32xESY_S18_NS4_39AutoVectorizingCopyWithAssumedAlignmentILi128EEENS4_14SM90_TMA_STOREES18_S1U_S1U_EEEvvEEEEvNT_6ParamsE,@"STO_CUDA_ENTRY STV_DEFAULT"
_ZN7cutlass13device_kernelINS_4gemm6kernel13GemmUniversalIN4cute5tupleIJiiiiEEENS1_10collective13CollectiveMmaINS1_35MainloopSm100TmaUmmaWarpSpecializedILi3ELi2ELi4ENS5_IJNS4_1CILi1EEESB_SB_EEEEENS5_IJNSA_ILi128EEESE_NSA_ILi32EEEEEENS_6half_tENS5_IJlSB_lEEESH_SI_NS4_8TiledMMAINS4_8MMA_AtomIJNS4_20SM100_MMA_F16BF16_SSISH_SH_fLi128ELi128ELNS4_4UMMA5MajorE0ELSN_0ELNSM_7ScaleInE0ELSO_0EEEEEENS4_6LayoutISC_NS5_IJNSA_ILi0EEESS_SS_EEEEENS5_IJNS4_10UnderscoreESV_SV_EEEEENS4_13SM90_TMA_LOADENS4_14ComposedLayoutINS4_7SwizzleILi2ELi4ELi3EEENS4_18smem_ptr_flag_bitsILi16EEENSR_INS5_IJNSA_ILi8EEESF_EEENS5_IJSF_SB_EEEEEEEvNS4_8identityESY_S18_vS19_EENS_8epilogue10collective18CollectiveEpilogueINS1B_23Sm100TmaWarpSpecializedILi4ELi2ELi32ELb1ELb0EEEJSG_NS5_IJNSR_ISE_SB_EENSR_ISF_SB_EEEEESH_SI_SH_SI_NS1B_6fusion15FusionCallbacksIS1F_NS1J_17LinearCombinationISH_fSH_fLNS_15FloatRoundStyleE2EEESG_S1I_JEEENS4_5SM1004TMEM4LOAD26SM100_TMEM_LOAD_32dp32b32xESY_S18_NS4_39AutoVectorizingCopyWithAssumedAlignmentILi128EEENS4_14SM90_TMA_STOREES18_S1U_S1U_EEEvvEEEEvNT_6ParamsE:
[----:B------:R-:W1:Y:S01]  /*0000*/  LDC R1, c[0x0][0x37c] ;  /* 0x0000df00ff017b82 */ /* 0x000e620000000800 */
[----:B------:R-:W2:Y:S01]  /*0010*/  S2R R101, SR_TID.X ;  /* 0x0000000000657919 */ /* 0x000ea20000002100 */
[----:B------:R-:W3:Y:S01]  /*0020*/  LDCU.64 UR4, c[0x0][0x890] ;  /* 0x00011200ff0477ac */ /* 0x000ee20008000a00 */
[----:B------:R-:W-:Y:S02]  /*0030*/  PRMT R88, RZ, 0x7610, R88 ;  /* 0x00007610ff587816 */ /* 0x000fe40000000058 */
[----:B------:R-:W-:Y:S01]  /*0040*/  ELECT P5, URZ, PT ;  /* 0x0000000000ff782f */ /* 0x000fe200038a0000 */
[----:B------:R-:W4:Y:S01]  /*0050*/  LDCU.64 UR46, c[0x0][0x358] ;  /* 0x00006b00ff2e77ac */ /* 0x000f220008000a00 */
[----:B---3--:R-:W-:-:S04]  /*0060*/  UISETP.NE.U32.AND UP0, UPT, UR4, URZ, UPT ;  /* 0x000000ff0400728c */ /* 0x008fc8000bf05070 */
[----:B------:R-:W-:Y:S01]  /*0070*/  UISETP.NE.AND.EX UP0, UPT, UR5, URZ, UPT, UP0 ;  /* 0x000000ff0500728c */ /* 0x000fe2000bf05300 */
[----:B--2---:R-:W-:-:S05]  /*0080*/  SHF.R.U32.HI R92, RZ, 0x5, R101 ;  /* 0x00000005ff5c7819 */ /* 0x004fca0000011665 */
[----:B------:R-:W2:Y:S02]  /*0090*/  SHFL.IDX PT, R0, R92, RZ, 0x1f ;  /* 0x00001fff5c007589 */ /* 0x000ea400000e0000 */
[----:B--2---:R-:W-:Y:S01]  /*00a0*/  R2UR UR8, R0 ;  /* 0x00000000000872ca */ /* 0x004fe200000e0000 */
[----:B-1--4-:R-:W-:-:S14]  /*00b0*/  BRA.U UP0, `(.L_x_0) ;  /* 0x00000001002c7547 */ /* 0x012fdc000b800000 */
[----:B------:R-:W1:Y:S02]  /*00c0*/  LDCU.64 UR6, c[0x0][0x888] ;  /* 0x00011100ff0677ac */ /* 0x000e640008000a00 */
[----:B-1----:R-:W-:-:S04]  /*00d0*/  UISETP.NE.U32.AND UP0, UPT, UR6, URZ, UPT ;  /* 0x000000ff0600728c */ /* 0x002fc8000bf05070 */
[----:B------:R-:W-:-:S09]  /*00e0*/  UISETP.NE.AND.EX UP0, UPT, UR7, URZ, UPT, UP0 ;  /* 0x000000ff0700728c */ /* 0x000fd2000bf05300 */
[----:B------:R-:W-:Y:S05]  /*00f0*/  BRA.U !UP0, `(.L_x_1) ;  /* 0x0000000108107547 */ /* 0x000fea000b800000 */
[----:B------:R-:W1:Y:S02]  /*0100*/  LDC.64 R2, c[0x0][0x888] ;  /* 0x00022200ff027b82 */ /* 0x000e640000000a00 */
[----:B-1----:R1:W5:Y:S01]  /*0110*/  LDG.E R49, desc[UR46][R2.64] ;  /* 0x0000002e02317981 */ /* 0x002362000c1e1900 */
[----:B------:R-:W-:Y:S01]  /*0120*/  HFMA2 R88, -RZ, RZ, 0, 5.9604644775390625e-08 ;  /* 0x00000001ff587431 */ /* 0x000fe200000001ff */
[----:B------:R-:W-:Y:S05]  /*0130*/  BRA `(.L_x_0) ;  /* 0x00000000000c7947 */ /* 0x000fea0003800000 */
.L_x_1:
[----:B------:R-:W1:Y:S01]  /*0140*/  LDCU UR6, c[0x0][0x880] ;  /* 0x00011000ff0677ac */ /* 0x000e620008000800 */
[----:B------:R-:W-:Y:S01]  /*0150*/  HFMA2 R88, -RZ, RZ, 0, 5.9604644775390625e-08 ;  /* 0x00000001ff587431 */ /* 0x000fe200000001ff */
[----:B-1----:R-:W-:-:S07]  /*0160*/  MOV R49, UR6 ;  /* 0x0000000600317c02 */ /* 0x002fce0008000f00 */
.L_x_0:
[----:B------:R-:W2:Y:S02]  /*0170*/  LDCU.64 UR6, c[0x0][0x8b0] ;  /* 0x00011600ff0677ac */ /* 0x000ea40008000a00 */
[----:B--2---:R-:W-:-:S04]  /*0180*/  UISETP.NE.U32.AND UP0, UPT, UR6, URZ, UPT ;  /* 0x000000ff0600728c */ /* 0x004fc8000bf05070 */
[----:B------:R-:W-:-:S09]  /*0190*/  UISETP.NE.AND.EX UP0, UPT, UR7, URZ, UPT, UP0 ;  /* 0x000000ff0700728c */ /* 0x000fd2000bf05300 */
[----:B------:R-:W-:Y:S05]  /*01a0*/  BRA.U UP0, `(.L_x_2) ;  /* 0x0000000100247547 */ /* 0x000fea000b800000 */
[----:B------:R-:W2:Y:S02]  /*01b0*/  LDCU.64 UR6, c[0x0][0x8a8] ;  /* 0x00011500ff0677ac */ /* 0x000ea40008000a00 */
[----:B--2---:R-:W-:-:S04]  /*01c0*/  UISETP.NE.U32.AND UP0, UPT, UR6, URZ, UPT ;  /* 0x000000ff0600728c */ /* 0x004fc8000bf05070 */
[----:B------:R-:W-:-:S09]  /*01d0*/  UISETP.NE.AND.EX UP0, UPT, UR7, URZ, UPT, UP0 ;  /* 0x000000ff0700728c */ /* 0x000fd2000bf05300 */
[----:B------:R-:W-:Y:S05]  /*01e0*/  BRA.U !UP0, `(.L_x_3) ;  /* 0x00000001080c7547 */ /* 0x000fea000b800000 */
[----:B-1----:R-:W1:Y:S02]  /*01f0*/  LDC.64 R2, c[0x0][0x8a8] ;  /* 0x00022a00ff027b82 */ /* 0x002e640000000a00 */
[----:B-1----:R2:W5:Y:S01]  /*0200*/  LDG.E R47, desc[UR46][R2.64] ;  /* 0x0000002e022f7981 */ /* 0x002562000c1e1900 */
[----:B------:R-:W-:Y:S05]  /*0210*/  BRA `(.L_x_2) ;  /* 0x0000000000087947 */ /* 0x000fea0003800000 */
.L_x_3:
[----:B------:R-:W2:Y:S02]  /*0220*/  LDCU UR6, c[0x0][0x8a0] ;  /* 0x00011400ff0677ac */ /* 0x000ea40008000800 */
[----:B--2---:R-:W-:Y:S02]  /*0230*/  MOV R47, UR6 ;  /* 0x00000006002f7c02 */ /* 0x004fe40008000f00 */
.L_x_2:
[----:B------:R-:W-:Y:S01]  /*0240*/  IMAD.U32 R0, RZ, RZ, UR8 ;  /* 0x00000008ff007e24 */ /* 0x000fe2000f8e00ff */
[----:B------:R-:W-:Y:S04]  /*0250*/  BSSY.RECONVERGENT B0, `(.L_x_4) ;  /* 0x000000c000007945 */ /* 0x000fe80003800200 */
[C---:B------:R-:W-:Y:S02]  /*0260*/  ISETP.NE.OR P1, PT, R0.reuse, 0x1, !P5 ;  /* 0x000000010000780c */ /* 0x040fe40006f25670 */
[----:B------:R-:W-:-:S11]  /*0270*/  ISETP.NE.OR P0, PT, R0, 0x3, !P5 ;  /* 0x000000030000780c */ /* 0x000fd60006f05670 */
[----:B------:R-:W-:Y:S05]  /*0280*/  @P1 BRA `(.L_x_5) ;  /* 0x0000000000201947 */ /* 0x000fea0003800000 */
[----:B------:R-:W3:Y:S02]  /*0290*/  LDCU.64 UR6, c[0x0][0x348] ;  /* 0x00006900ff0677ac */ /* 0x000ee40008000a00 */
[----:B---3--:R-:W-:Y:S02]  /*02a0*/  UIADD3 UR10, UP1, UPT, UR6, 0x80, URZ ;  /* 0x00000080060a7890 */ /* 0x008fe4000ff3e0ff */
[----:B------:R-:W-:Y:S02]  /*02b0*/  UIADD3 UR6, UP0, UPT, UR6, 0x180, URZ ;  /* 0x0000018006067890 */ /* 0x000fe4000ff1e0ff */
[----:B------:R-:W-:Y:S02]  /*02c0*/  UIADD3.X UR11, UPT, UPT, URZ, UR7, URZ, UP1, !UPT ;  /* 0x00000007ff0b7290 */ /* 0x000fe40008ffe4ff */
[----:B------:R-:W-:-:S07]  /*02d0*/  UIADD3.X UR7, UPT, UPT, URZ, UR7, URZ, UP0, !UPT ;  /* 0x00000007ff077290 */ /* 0x000fce00087fe4ff */
[----:B------:R3:W-:Y:S02]  /*02e0*/  UTMACCTL.PF [UR10] ;  /* 0x000000000a0079b9 */ /* 0x0007e40008040000 */
[----:B------:R3:W-:Y:S02]  /*02f0*/  UTMACCTL.PF [UR6] ;  /* 0x00000000060079b9 */ /* 0x0007e40008040000 */
[----:B---3--:R-:W-:Y:S01]  /*0300*/  NOP ;  /* 0x0000000000007918 */ /* 0x008fe20000000000 */
.L_x_5:
[----:B------:R-:W-:Y:S05]  /*0310*/  BSYNC.RECONVERGENT B0 ;  /* 0x0000000000007941 */ /* 0x000fea0003800200 */
.L_x_4:
[----:B------:R-:W-:Y:S04]  /*0320*/  BSSY.RECONVERGENT B0, `(.L_x_6) ;  /* 0x000000a000007945 */ /* 0x000fe80003800200 */
        /* <DEDUP_REMOVED lines=9> */
.L_x_7:
[----:B------:R-:W-:Y:S05]  /*03c0*/  BSYNC.RECONVERGENT B0 ;  /* 0x0000000000007941 */ /* 0x000fea0003800200 */
.L_x_6:
[----:B------:R-:W3:Y:S01]  /*03d0*/  LDCU.64 UR6, c[0x0][0x888] ;  /* 0x00011100ff0677ac */ /* 0x000ee20008000a00 */
[----:B------:R-:W-:Y:S02]  /*03e0*/  UISETP.EQ.U32.AND UP1, UPT, UR4, URZ, UPT ;  /* 0x000000ff0400728c */ /* 0x000fe4000bf22070 */
[----:B------:R-:W-:Y:S02]  /*03f0*/  UPLOP3.LUT UP2, UPT, UPT, UPT, UPT, 0x80, 0x8 ;  /* 0x000000000008789c */ /* 0x000fe40003f4f070 */
[----:B---3--:R-:W-:-:S04]  /*0400*/  UISETP.NE.U32.AND UP0, UPT, UR6, URZ, UPT ;  /* 0x000000ff0600728c */ /* 0x008fc8000bf05070 */
[----:B------:R-:W-:-:S04]  /*0410*/  UISETP.NE.AND.EX UP0, UPT, UR7, URZ, UPT, UP0 ;  /* 0x000000ff0700728c */ /* 0x000fc8000bf05300 */
[----:B------:R-:W-:-:S04]  /*0420*/  UISETP.EQ.OR.EX UP3, UPT, UR5, URZ, !UP0, UP1 ;  /* 0x000000ff0500728c */ /* 0x000fc8000c762710 */
[----:B------:R-:W-:-:S05]  /*0430*/  UP2UR UR50, UPR, URZ, 0x8 ;  /* 0x00000008ff327883 */ /* 0x000fca0008000000 */
[----:B------:R-:W-:Y:S07]  /*0440*/  BRA.U !UP3, `(.L_x_8) ;  /* 0x000000010b207547 */ /* 0x000fee000b800000 */
[----:B------:R-:W-:Y:S01]  /*0450*/  UISETP.NE.U32.AND UP2, UPT, UR4, URZ, UPT ;  /* 0x000000ff0400728c */ /* 0x000fe2000bf45070 */
[----:B-----5:R-:W-:Y:S01]  /*0460*/  FSETP.NEU.AND P0, PT, R49, RZ, PT ;  /* 0x000000ff3100720b */ /* 0x020fe20003f0d000 */
[----:B------:R-:W-:Y:S02]  /*0470*/  USEL UR4, URZ, 0xffffffff, UP0 ;  /* 0xffffffffff047887 */ /* 0x000fe40008000000 */
[----:B------:R-:W-:-:S10]  /*0480*/  UISETP.NE.AND.EX UP2, UPT, UR5, URZ, UPT, UP2 ;  /* 0x000000ff0500728c */ /* 0x000fd4000bf45320 */
[----:B------:R-:W-:Y:S01]  /*0490*/  VOTEU.ANY UP1, P0 ;  /* 0x0000000000ff7886 */ /* 0x000fe20000020100 */
[----:B------:R-:W-:-:S04]  /*04a0*/  @!UP2 USEL UR4, URZ, 0xffffffff, UP1 ;  /* 0xffffffffff04a887 */ /* 0x000fc80008800000 */
[----:B------:R-:W-:-:S04]  /*04b0*/  ULOP3.LUT UR4, UR4, 0x1, URZ, 0xc0, !UPT ;  /* 0x0000000104047892 */ /* 0x000fc8000f8ec0ff */
[----:B------:R-:W-:-:S11]  /*04c0*/  UISETP.NE.U32.AND UP2, UPT, UR4, 0x1, UPT ;  /* 0x000000010400788c */ /* 0x000fd6000bf45070 */
.L_x_8:
[----:B-12---:R-:W1:Y:S01]  /*04d0*/  SHFL.IDX PT, R2, R92, RZ, 0x1f ;  /* 0x00001fff5c027589 */ /* 0x006e6200000e0000 */
[----:B------:R-:W-:-:S04]  /*04e0*/  UISETP.NE.AND UP1, UPT, UR8, 0x2, UPT ;  /* 0x000000020800788c */ /* 0x000fc8000bf25270 */
[----:B------:R-:W-:Y:S01]  /*04f0*/  USEL UR6, URZ, 0x1, UP1 ;  /* 0x00000001ff067887 */ /* 0x000fe20008800000 */
[----:B-1----:R-:W-:-:S13]  /*0500*/  ISETP.NE.AND P0, PT, R2, RZ, PT ;  /* 0x000000ff0200720c */ /* 0x002fda0003f05270 */
[----:B------:R-:W-:Y:S05]  /*0510*/  @P0 BRA `(.L_x_9) ;  /* 0x0000000000400947 */ /* 0x000fea0003800000 */
[----:B------:R-:W1:Y:S01]  /*0520*/  S2UR UR5, SR_CgaCtaId ;  /* 0x00000000000579c3 */ /* 0x000e620000008800 */
[----:B------:R-:W-:Y:S01]  /*0530*/  UMOV UR7, 0x400 ;  /* 0x0000040000077882 */ /* 0x000fe20000000000 */
[----:B------:R-:W-:Y:S01]  /*0540*/  UMOV UR4, 0x1 ;  /* 0x0000000100047882 */ /* 0x000fe20000000000 */
[----:B------:R-:W-:Y:S01]  /*0550*/  ELECT P0, URZ, PT ;  /* 0x0000000000ff782f */ /* 0x000fe20003800000 */
[----:B------:R-:W-:-:S04]  /*0560*/  UIADD3 UR10, UPT, UPT, -UR4, 0x100000, URZ ;  /* 0x00100000040a7890 */ /* 0x000fc8000fffe1ff */
[----:B------:R-:W-:Y:S02]  /*0570*/  USHF.L.U32 UR11, UR10, 0xb, URZ ;  /* 0x0000000b0a0b7899 */ /* 0x000fe400080006ff */
[----:B------:R-:W-:Y:S02]  /*0580*/  USHF.L.U32 UR10, UR10, 0x1, URZ ;  /* 0x000000010a0a7899 */ /* 0x000fe400080006ff */
[----:B-1----:R-:W-:Y:S01]  /*0590*/  ULEA UR5, UR5, UR7, 0x18 ;  /* 0x0000000705057291 */ /* 0x002fe2000f8ec0ff */
[----:B------:R-:W1:Y:S11]  /*05a0*/  FENCE.VIEW.ASYNC.S ;  /* 0x00000000000073c6 */ /* 0x000e760000000000 */
[----:B-1----:R1:W2:Y:S01]  /*05b0*/  SYNCS.EXCH.64 URZ, [UR5], UR10 ;  /* 0x0000000a05ff75b2 */ /* 0x0022a20008000100 */
[----:B------:R1:W3:Y:S01]  /*05c0*/  SYNCS.EXCH.64 URZ, [UR5+0x18], UR10 ;  /* 0x0000180a05ff75b2 */ /* 0x0002e20008000100 */
[----:B------:R1:W4:Y:S01]  /*05d0*/  SYNCS.EXCH.64 URZ, [UR5+0x8], UR10 ;  /* 0x0000080a05ff75b2 */ /* 0x0003220008000100 */
[----:B------:R1:W1:Y:S01]  /*05e0*/  SYNCS.EXCH.64 URZ, [UR5+0x20], UR10 ;  /* 0x0000200a05ff75b2 */ /* 0x0002620008000100 */
[----:B------:R1:W1:Y:S01]  /*05f0*/  SYNCS.EXCH.64 URZ, [UR5+0x10], UR10 ;  /* 0x0000100a05ff75b2 */ /* 0x0002620008000100 */
[----:B------:R1:W1:Y:S01]  /*0600*/  SYNCS.EXCH.64 URZ, [UR5+0x28], UR10 ;  /* 0x0000280a05ff75b2 */ /* 0x0002620008000100 */
[----:B------:R-:W-:Y:S01]  /*0610*/  NOP ;  /* 0x0000000000007918 */ /* 0x000fe20000000000 */
.L_x_9:
[----:B------:R-:W2:Y:S01]  /*0620*/  SHFL.IDX PT, R2, R92, RZ, 0x1f ;  /* 0x00001fff5c027589 */ /* 0x000ea200000e0000 */
[----:B------:R-:W-:Y:S01]  /*0630*/  NOP ;  /* 0x0000000000007918 */ /* 0x000fe20000000000 */
[----:B--2---:R-:W-:-:S13]  /*0640*/  ISETP.NE.AND P0, PT, R2, 0x1, PT ;  /* 0x000000010200780c */ /* 0x004fda0003f05270 */
[----:B------:R-:W-:Y:S05]  /*0650*/  @P0 BRA `(.L_x_10) ;  /* 0x0000000000580947 */ /* 0x000fea0003800000 */
[----:B------:R-:W2:Y:S01]  /*0660*/  S2UR UR7, SR_CgaCtaId ;  /* 0x00000000000779c3 */ /* 0x000ea20000008800 */
[----:B------:R-:W-:Y:S01]  /*0670*/  UMOV UR9, 0x400 ;  /* 0x0000040000097882 */ /* 0x000fe20000000000 */
[----:B-1----:R-:W-:Y:S01]  /*0680*/  UMOV UR5, 0x20 ;  /* 0x0000002000057882 */ /* 0x002fe20000000000 */
[----:B------:R-:W-:Y:S01]  /*0690*/  UMOV UR4, 0x80 ;  /* 0x0000008000047882 */ /* 0x000fe20000000000 */
[----:B------:R-:W-:-:S04]  /*06a0*/  UIADD3 UR10, UPT, UPT, -UR5, 0x100000, URZ ;  /* 0x00100000050a7890 */ /* 0x000fc8000fffe1ff */
[----:B------:R-:W-:Y:S02]  /*06b0*/  USHF.L.U32 UR11, UR10, 0xb, URZ ;  /* 0x0000000b0a0b7899 */ /* 0x000fe400080006ff */
[----:B------:R-:W-:Y:S02]  /*06c0*/  USHF.L.U32 UR10, UR10, 0x1, URZ ;  /* 0x000000010a0a7899 */ /* 0x000fe400080006ff */
[----:B------:R-:W-:-:S04]  /*06d0*/  UIADD3 UR4, UPT, UPT, -UR4, 0x100000, URZ ;  /* 0x0010000004047890 */ /* 0x000fc8000fffe1ff */
[----:B------:R-:W-:Y:S02]  /*06e0*/  USHF.L.U32 UR5, UR4, 0xb, URZ ;  /* 0x0000000b04057899 */ /* 0x000fe400080006ff */
[----:B------:R-:W-:Y:S01]  /*06f0*/  USHF.L.U32 UR4, UR4, 0x1, URZ ;  /* 0x0000000104047899 */ /* 0x000fe200080006ff */
[----:B------:R-:W-:Y:S01]  /*0700*/  ELECT P0, URZ, PT ;  /* 0x0000000000ff782f */ /* 0x000fe20003800000 */
[----:B--2---:R-:W-:Y:S01]  /*0710*/  ULEA UR7, UR7, UR9, 0x18 ;  /* 0x0000000907077291 */ /* 0x004fe2000f8ec0ff */
[----:B------:R-:W1:Y:S11]  /*0720*/  FENCE.VIEW.ASYNC.S ;  /* 0x00000000000073c6 */ /* 0x000e760000000000 */
[----:B-1----:R2:W1:Y:S01]  /*0730*/  SYNCS.EXCH.64 URZ, [UR7+0x30], UR10 ;  /* 0x0000300a07ff75b2 */ /* 0x0024620008000100 */
[----:B------:R2:W1:Y:S01]  /*0740*/  SYNCS.EXCH.64 URZ, [UR7+0x50], UR4 ;  /* 0x0000500407ff75b2 */ /* 0x0004620008000100 */
[----:B------:R2:W1:Y:S01]  /*0750*/  SYNCS.EXCH.64 URZ, [UR7+0x38], UR10 ;  /* 0x0000380a07ff75b2 */ /* 0x0004620008000100 */
[----:B------:R2:W1:Y:S01]  /*0760*/  SYNCS.EXCH.64 URZ, [UR7+0x58], UR4 ;  /* 0x0000580407ff75b2 */ /* 0x0004620008000100 */
[----:B------:R2:W1:Y:S01]  /*0770*/  SYNCS.EXCH.64 URZ, [UR7+0x40], UR10 ;  /* 0x0000400a07ff75b2 */ /* 0x0004620008000100 */
[----:B------:R2:W1:Y:S01]  /*0780*/  SYNCS.EXCH.64 URZ, [UR7+0x60], UR4 ;  /* 0x0000600407ff75b2 */ /* 0x0004620008000100 */
[----:B------:R2:W1:Y:S01]  /*0790*/  SYNCS.EXCH.64 URZ, [UR7+0x48], UR10 ;  /* 0x0000480a07ff75b2 */ /* 0x0004620008000100 */
[----:B------:R2:W1:Y:S02]  /*07a0*/  SYNCS.EXCH.64 URZ, [UR7+0x68], UR4 ;  /* 0x0000680407ff75b2 */ /* 0x0004640008000100 */
[----:B--2---:R-:W-:Y:S01]  /*07b0*/  NOP ;  /* 0x0000000000007918 */ /* 0x004fe20000000000 */
.L_x_10:
[----:B------:R-:W2:Y:S01]  /*07c0*/  SHFL.IDX PT, R2, R92, RZ, 0x1f ;  /* 0x00001fff5c027589 */ /* 0x000ea200000e0000 */
[----:B------:R-:W-:Y:S01]  /*07d0*/  NOP ;  /* 0x0000000000007918 */ /* 0x000fe20000000000 */
[----:B--2---:R-:W-:-:S13]  /*07e0*/  ISETP.NE.AND P0, PT, R2, 0x3, PT ;  /* 0x000000030200780c */ /* 0x004fda0003f05270 */
[----:B------:R-:W-:Y:S05]  /*07f0*/  @P0 BRA `(.L_x_11) ;  /* 0x0000000000300947 */ /* 0x000fea0003800000 */
[----:B-1----:R-:W1:Y:S01]  /*0800*/  S2UR UR5, SR_CgaCtaId ;  /* 0x00000000000579c3 */ /* 0x002e620000008800 */
        /* <DEDUP_REMOVED lines=8> */
[----:B-1----:R2:W1:Y:S01]  /*0890*/  SYNCS.EXCH.64 URZ, [UR5+0x70], UR10 ;  /* 0x0000700a05ff75b2 */ /* 0x0024620008000100 */
[----:B------:R2:W1:Y:S02]  /*08a0*/  SYNCS.EXCH.64 URZ, [UR5+0x78], UR10 ;  /* 0x0000780a05ff75b2 */ /* 0x0004640008000100 */
[----:B--2---:R-:W-:Y:S01]  /*08b0*/  NOP ;  /* 0x0000000000007918 */ /* 0x004fe20000000000 */
.L_x_11:
[----:B------:R-:W2:Y:S01]  /*08c0*/  SHFL.IDX PT, R2, R92, RZ, 0x1f ;  /* 0x00001fff5c027589 */ /* 0x000ea200000e0000 */
[----:B------:R-:W-:Y:S01]  /*08d0*/  NOP ;  /* 0x0000000000007918 */ /* 0x000fe20000000000 */
[----:B--2---:R-:W-:-:S13]  /*08e0*/  ISETP.NE.AND P0, PT, R2, 0x4, PT ;  /* 0x000000040200780c */ /* 0x004fda0003f05270 */
[----:B------:R-:W-:Y:S05]  /*08f0*/  @P0 BRA `(.L_x_12) ;  /* 0x00000000004c0947 */ /* 0x000fea0003800000 */
[----:B-1----:R-:W1:Y:S01]  /*0900*/  S2UR UR5, SR_CgaCtaId ;  /* 0x00000000000579c3 */ /* 0x002e620000008800 */
[----:B------:R-:W-:Y:S01]  /*0910*/  UMOV UR9, 0x100 ;  /* 0x0000010000097882 */ /* 0x000fe20000000000 */
[----:B------:R-:W-:Y:S01]  /*0920*/  UMOV UR7, 0x400 ;  /* 0x0000040000077882 */ /* 0x000fe20000000000 */
[----:B------:R-:W-:Y:S01]  /*0930*/  USEL UR9, UR9, 0xe0, UP2 ;  /* 0x000000e009097887 */ /* 0x000fe20009000000 */
[----:B------:R-:W-:Y:S01]  /*0940*/  UMOV UR4, 0x1 ;  /* 0x0000000100047882 */ /* 0x000fe20000000000 */
[----:B------:R-:W-:Y:S01]  /*0950*/  ELECT P0, URZ, PT ;  /* 0x0000000000ff782f */ /* 0x000fe20003800000 */
[----:B------:R-:W-:-:S04]  /*0960*/  UIADD3 UR10, UPT, UPT, -UR4, 0x100000, URZ ;  /* 0x00100000040a7890 */ /* 0x000fc8000fffe1ff */
[----:B------:R-:W-:Y:S02]  /*0970*/  USHF.L.U32 UR11, UR10, 0xb, URZ ;  /* 0x0000000b0a0b7899 */ /* 0x000fe400080006ff */
[----:B------:R-:W-:Y:S02]  /*0980*/  USHF.L.U32 UR10, UR10, 0x1, URZ ;  /* 0x000000010a0a7899 */ /* 0x000fe400080006ff */
[----:B------:R-:W-:-:S04]  /*0990*/  UIADD3 UR12, UPT, UPT, -UR9, 0x100000, URZ ;  /* 0x00100000090c7890 */ /* 0x000fc8000fffe1ff */
[----:B------:R-:W-:Y:S02]  /*09a0*/  USHF.L.U32 UR13, UR12, 0xb, URZ ;  /* 0x0000000b0c0d7899 */ /* 0x000fe400080006ff */
[----:B------:R-:W-:Y:S02]  /*09b0*/  USHF.L.U32 UR12, UR12, 0x1, URZ ;  /* 0x000000010c0c7899 */ /* 0x000fe400080006ff */
[----:B-1----:R-:W-:Y:S01]  /*09c0*/  ULEA UR5, UR5, UR7, 0x18 ;  /* 0x0000000705057291 */ /* 0x002fe2000f8ec0ff */
[----:B------:R-:W1:Y:S11]  /*09d0*/  FENCE.VIEW.ASYNC.S ;  /* 0x00000000000073c6 */ /* 0x000e760000000000 */
[----:B-1----:R2:W1:Y:S01]  /*09e0*/  SYNCS.EXCH.64 URZ, [UR5+0x80], UR10 ;  /* 0x0000800a05ff75b2 */ /* 0x0024620008000100 */
[----:B------:R2:W1:Y:S01]  /*09f0*/  SYNCS.EXCH.64 URZ, [UR5+0x90], UR12 ;  /* 0x0000900c05ff75b2 */ /* 0x0004620008000100 */
[----:B------:R2:W1:Y:S01]  /*0a00*/  SYNCS.EXCH.64 URZ, [UR5+0x88], UR10 ;  /* 0x0000880a05ff75b2 */ /* 0x0004620008000100 */
[----:B------:R2:W1:Y:S02]  /*0a10*/  SYNCS.EXCH.64 URZ, [UR5+0x98], UR12 ;  /* 0x0000980c05ff75b2 */ /* 0x0004640008000100 */
[----:B--2---:R-:W-:Y:S01]  /*0a20*/  NOP ;  /* 0x0000000000007918 */ /* 0x004fe20000000000 */
.L_x_12:
        /* <DEDUP_REMOVED lines=26> */
.L_x_13:
        /* <DEDUP_REMOVED lines=18> */
.L_x_14:
[----:B-1----:R-:W1:Y:S01]  /*0cf0*/  S2UR UR5, SR_CTAID.X ;  /* 0x00000000000579c3 */ /* 0x002e620000002500 */
[----:B------:R-:W-:-:S05]  /*0d00*/  CS2R.32 R87, SR_CgaSize ;  /* 0x0000000000577805 */ /* 0x000fca0000008a00 */
[----:B------:R-:W-:-:S05]  /*0d10*/  IMAD R87, R87, -0xa0, RZ ;  /* 0xffffff6057577824 */ /* 0x000fca00078e02ff */
[----:B------:R-:W-:-:S14]  /*0d20*/  R2UR UR9, R87 ;  /* 0x00000000570972ca */ /* 0x000fdc00000e0000 */
[----:B------:R-:W2:Y:S01]  /*0d30*/  LDCU UR9, c[0x0][UR9+0x2b0] ;  /* 0x00005600090977ac */ /* 0x000ea20008000800 */
[----:B------:R-:W-:Y:S01]  /*0d40*/  NOP ;  /* 0x0000000000007918 */ /* 0x000fe20000000000 */
[----:B------:R-:W-:-:S05]  /*0d50*/  CS2R.32 R87, SR_CgaSize ;  /* 0x0000000000577805 */ /* 0x000fca0000008a00 */
[----:B------:R-:W-:-:S05]  /*0d60*/  IMAD R87, R87, -0xa0, RZ ;  /* 0xffffff6057577824 */ /* 0x000fca00078e02ff */
[----:B------:R-:W-:-:S14]  /*0d70*/  R2UR UR7, R87 ;  /* 0x00000000570772ca */ /* 0x000fdc00000e0000 */
[----:B------:R-:W3:Y:S01]  /*0d80*/  LDCU UR7, c[0x0][UR7+0x2b4] ;  /* 0x00005680070777ac */ /* 0x000ee20008000800 */
[----:B------:R-:W4:Y:S08]  /*0d90*/  S2UR UR4, SR_CTAID.Y ;  /* 0x00000000000479c3 */ /* 0x000f300000002600 */
[----:B------:R-:W3:Y:S01]  /*0da0*/  LDC R10, c[0x0][0xb24] ;  /* 0x0002c900ff0a7b82 */ /* 0x000ee20000000800 */
[----:B-1----:R-:W-:-:S02]  /*0db0*/  I2FP.F32.U32 R87, UR5 ;  /* 0x0000000500577c45 */ /* 0x002fc40008201000 */
[----:B------:R-:W-:-:S05]  /*0dc0*/  CS2R.32 R3, SR_CgaSize ;  /* 0x0000000000037805 */ /* 0x000fca0000008a00 */
[----:B------:R-:W-:-:S06]  /*0dd0*/  IMAD R3, R3, -0xa0, RZ ;  /* 0xffffff6003037824 */ /* 0x000fcc00078e02ff */
[----:B------:R-:W1:Y:S01]  /*0de0*/  LDC R3, c[0x0][R3+0x2a0] ;  /* 0x0000a80003037b82 */ /* 0x000e620000000800 */
[----:B------:R-:W-:Y:S01]  /*0df0*/  MOV R15, UR5 ;  /* 0x00000005000f7c02 */ /* 0x000fe20008000f00 */
[----:B--2---:R-:W-:Y:S01]  /*0e00*/  FMUL R87, R87, UR9 ;  /* 0x0000000957577c20 */ /* 0x004fe20008400000 */
[----:B----4-:R-:W-:Y:S02]  /*0e10*/  I2FP.F32.U32 R86, UR4 ;  /* 0x0000000400567c45 */ /* 0x010fe40008201000 */
[----:B------:R-:W-:-:S05]  /*0e20*/  CS2R.32 R2, SR_CgaSize ;  /* 0x0000000000027805 */ /* 0x000fca0000008a00 */
[----:B------:R-:W-:-:S06]  /*0e30*/  IMAD R2, R2, -0xa0, RZ ;  /* 0xffffff6002027824 */ /* 0x000fcc00078e02ff */
[----:B------:R-:W2:Y:S01]  /*0e40*/  LDC R2, c[0x0][R2+0x2a4] ;  /* 0x0000a90002027b82 */ /* 0x000ea20000000800 */
[----:B------:R-:W-:Y:S01]  /*0e50*/  MOV R14, UR4 ;  /* 0x00000004000e7c02 */ /* 0x000fe20008000f00 */
[----:B------:R-:W4:Y:S01]  /*0e60*/  F2I.U32.TRUNC.NTZ R87, R87 ;  /* 0x0000005700577305 */ /* 0x000f22000020f000 */
[----:B---3--:R-:W-:-:S05]  /*0e70*/  FMUL R86, R86, UR7 ;  /* 0x0000000756567c20 */ /* 0x008fca0008400000 */
[----:B------:R-:W-:Y:S01]  /*0e80*/  BAR.SYNC.DEFER_BLOCKING 0x0 ;  /* 0x0000000000007b1d */ /* 0x000fe20000010000 */
[----:B------:R-:W-:-:S05]  /*0e90*/  ISETP.GE.AND P0, PT, R10, 0x1, PT ;  /* 0x000000010a00780c */ /* 0x000fca0003f06270 */
[----:B------:R-:W3:Y:S02]  /*0ea0*/  F2I.U32.TRUNC.NTZ R86, R86 ;  /* 0x0000005600567305 */ /* 0x000ee4000020f000 */
[----:B------:R-:W2:Y:S01]  /*0eb0*/  S2UR UR36, SR_CTAID.Z ;  /* 0x00000000002479c3 */ /* 0x000ea20000002700 */
[----:B----4-:R-:W-:-:S05]  /*0ec0*/  IADD3 R87, PT, PT, -R87, RZ, RZ ;  /* 0x000000ff57577210 */ /* 0x010fca0007ffe1ff */
[----:B-1----:R-:W-:Y:S01]  /*0ed0*/  IMAD R87, R3, R87, UR5 ;  /* 0x0000000503577e24 */ /* 0x002fe2000f8e0257 */
[----:B---3--:R-:W-:-:S05]  /*0ee0*/  IADD3 R86, PT, PT, -R86, RZ, RZ ;  /* 0x000000ff56567210 */ /* 0x008fca0007ffe1ff */
[----:B--2---:R-:W-:Y:S01]  /*0ef0*/  IMAD R86, R2, R86, UR4 ;  /* 0x0000000402567e24 */ /* 0x004fe2000f8e0256 */
[----:B------:R-:W-:Y:S06]  /*0f00*/  @!P0 BRA `(.L_x_15) ;  /* 0x0000000000b88947 */ /* 0x000fec0003800000 */
[----:B------:R-:W1:Y:S01]  /*0f10*/  LDC.64 R4, c[0x0][0xb18] ;  /* 0x0002c600ff047b82 */ /* 0x000e620000000a00 */
[----:B------:R-:W-:-:S07]  /*0f20*/  ISETP.NE.AND P0, PT, R10, 0x1, PT ;  /* 0x000000010a00780c */ /* 0x000fce0003f05270 */
[----:B------:R-:W2:Y:S08]  /*0f30*/  LDC R9, c[0x0][0xb0c] ;  /* 0x0002c300ff097b82 */ /* 0x000eb00000000800 */
[----:B------:R-:W3:Y:S08]  /*0f40*/  LDC R12, c[0x0][0x370] ;  /* 0x0000dc00ff0c7b82 */ /* 0x000ef00000000800 */
[----:B------:R-:W4:Y:S01]  /*0f50*/  LDC R11, c[0x0][0x374] ;  /* 0x0000dd00ff0b7b82 */ /* 0x000f220000000800 */
[----:B-1----:R-:W-:-:S07]  /*0f60*/  ISETP.NE.AND P1, PT, R4, 0x1, PT ;  /* 0x000000010400780c */ /* 0x002fce0003f25270 */
[----:B------:R-:W3:Y:S01]  /*0f70*/  LDC.64 R6, c[0x0][0xb10] ;  /* 0x0002c400ff067b82 */ /* 0x000ee20000000a00 */
[----:B--2---:R-:W-:-:S07]  /*0f80*/  ISETP.NE.AND P2, PT, R9, 0x1, PT ;  /* 0x000000010900780c */ /* 0x004fce0003f45270 */
[----:B------:R-:W1:Y:S08]  /*0f90*/  LDC R8, c[0x0][0xb20] ;  /* 0x0002c800ff087b82 */ /* 0x000e700000000800 */
[----:B------:R-:W2:Y:S01]  /*0fa0*/  LDC.64 R2, c[0x0][0xb28] ;  /* 0x0002ca00ff027b82 */ /* 0x000ea20000000a00 */
[----:B----4-:R-:W-:-:S04]  /*0fb0*/  IMAD.HI.U32 R13, R11, R5, RZ ;  /* 0x000000050b0d7227 */ /* 0x010fc800078e00ff */
[----:B------:R-:W-:-:S04]  /*0fc0*/  IMAD.HI.U32 R5, R14, R5, RZ ;  /* 0x000000050e057227 */ /* 0x000fc800078e00ff */
[----:B---3--:R-:W-:-:S05]  /*0fd0*/  IMAD.HI.U32 R16, R12, R6, RZ ;  /* 0x000000060c107227 */ /* 0x008fca00078e00ff */
[-C--:B------:R-:W-:Y:S01]  /*0fe0*/  @P2 SHF.R.U32.HI R12, RZ, R7.reuse, R16 ;  /* 0x00000007ff0c2219 */ /* 0x080fe20000011610 */
[----:B------:R-:W-:Y:S01]  /*0ff0*/  IMAD.HI.U32 R16, R15, R6, RZ ;  /* 0x000000060f107227 */ /* 0x000fe200078e00ff */
[-C--:B-1----:R-:W-:Y:S02]  /*1000*/  @P1 SHF.R.U32.HI R11, RZ, R8.reuse, R13 ;  /* 0x00000008ff0b1219 */ /* 0x082fe4000001160d */
[----:B------:R-:W-:Y:S02]  /*1010*/  SHF.R.U32.HI R5, RZ, R8, R5 ;  /* 0x00000008ff057219 */ /* 0x000fe40000011605 */
[----:B------:R-:W-:Y:S02]  /*1020*/  SHF.R.U32.HI R16, RZ, R7, R16 ;  /* 0x00000007ff107219 */ /* 0x000fe40000011610 */
[----:B------:R-:W-:Y:S01]  /*1030*/  SEL R5, R14, R5, !P1 ;  /* 0x000000050e057207 */ /* 0x000fe20004800000 */
[----:B--2---:R-:W-:Y:S01]  /*1040*/  IMAD.HI.U32 R13, R11, R2, RZ ;  /* 0x000000020b0d7227 */ /* 0x004fe200078e00ff */
[----:B------:R-:W-:-:S03]  /*1050*/  SEL R16, R15, R16, !P2 ;  /* 0x000000100f107207 */ /* 0x000fc60005000000 */
[----:B------:R-:W-:Y:S01]  /*1060*/  IMAD.HI.U32 R6, R12, R2, RZ ;  /* 0x000000020c067227 */ /* 0x000fe200078e00ff */
[----:B------:R-:W-:-:S04]  /*1070*/  @P0 SHF.R.U32.HI R11, RZ, R3, R13 ;  /* 0x00000003ff0b0219 */ /* 0x000fc8000001160d */
[----:B------:R-:W-:Y:S01]  /*1080*/  @P0 SHF.R.U32.HI R12, RZ, R3, R6 ;  /* 0x00000003ff0c0219 */ /* 0x000fe20000011606 */
[----:B------:R-:W-:-:S04]  /*1090*/  IMAD R11, R11, R10, RZ ;  /* 0x0000000a0b0b7224 */ /* 0x000fc800078e02ff */
[----:B------:R-:W-:Y:S01]  /*10a0*/  IMAD R6, R12, R10, RZ ;  /* 0x0000000a0c067224 */ /* 0x000fe200078e02ff */
[----:B------:R-:W-:-:S04]  /*10b0*/  ISETP.GE.AND P1, PT, R5, R11, PT ;  /* 0x0000000b0500720c */ /* 0x000fc80003f26270 */
[----:B------:R-:W-:Y:S01]  /*10c0*/  ISETP.GE.OR P1, PT, R16, R6, P1 ;  /* 0x000000061000720c */ /* 0x000fe20000f26670 */
[----:B------:R-:W-:-:S05]  /*10d0*/  IMAD.HI.U32 R6, R5, R2, RZ ;  /* 0x0000000205067227 */ /* 0x000fca00078e00ff */
[----:B------:R-:W-:-:S04]  /*10e0*/  SHF.R.U32.HI R6, RZ, R3, R6 ;  /* 0x00000003ff067219 */ /* 0x000fc80000011606 */
[----:B------:R-:W-:-:S03]  /*10f0*/  SEL R6, R5, R6, !P0 ;  /* 0x0000000605067207 */ /* 0x000fc60004000000 */
[----:B------:R-:W-:Y:S01]  /*1100*/  @!P1 IMAD.HI.U32 R7, R16, R2, RZ ;  /* 0x0000000210079227 */ /* 0x000fe200078e00ff */
[----:B------:R-:W-:-:S04]  /*1110*/  IADD3 R2, PT, PT, -R6, RZ, RZ ;  /* 0x000000ff06027210 */ /* 0x000fc80007ffe1ff */
[----:B------:R-:W-:Y:S01]  /*1120*/  @!P1 SHF.R.U32.HI R3, RZ, R3, R7 ;  /* 0x00000003ff039219 */ /* 0x000fe20000011607 */
[----:B------:R-:W-:Y:S01]  /*1130*/  IMAD R2, R10, R2, R5 ;  /* 0x000000020a027224 */ /* 0x000fe200078e0205 */
[----:B------:R-:W-:Y:S02]  /*1140*/  IADD3 R7, PT, PT, -R5, RZ, RZ ;  /* 0x000000ff05077210 */ /* 0x000fe40007ffe1ff */
[----:B------:R-:W-:-:S03]  /*1150*/  @!P1 SEL R3, R16, R3, !P0 ;  /* 0x0000000310039207 */ /* 0x000fc60004000000 */
[----:B------:R-:W-:Y:S02]  /*1160*/  IMAD R7, R4, R7, R14 ;  /* 0x0000000704077224 */ /* 0x000fe400078e020e */
[--C-:B------:R-:W-:Y:S02]  /*1170*/  @!P1 IMAD.IADD R6, R6, 0x1, -R3.reuse ;  /* 0x0000000106069824 */ /* 0x100fe400078e0a03 */
[----:B------:R-:W-:Y:S01]  /*1180*/  @!P1 IMAD R3, R2, R12, R3 ;  /* 0x0000000c02039224 */ /* 0x000fe200078e0203 */
[----:B------:R-:W-:Y:S01]  /*1190*/  IADD3 R2, PT, PT, -R16, RZ, RZ ;  /* 0x000000ff10027210 */ /* 0x000fe20007ffe1ff */
[----:B------:R-:W-:Y:S02]  /*11a0*/  @!P1 IMAD R5, R6, R10, R16 ;  /* 0x0000000a06059224 */ /* 0x000fe400078e0210 */
[----:B------:R-:W-:Y:S02]  /*11b0*/  @!P1 IMAD.MOV.U32 R16, RZ, RZ, R3 ;  /* 0x000000ffff109224 */ /* 0x000fe400078e0003 */
[----:B------:R-:W-:-:S02]  /*11c0*/  IMAD R2, R9, R2, R15 ;  /* 0x0000000209027224 */ /* 0x000fc400078e020f */
[----:B------:R-:W-:Y:S02]  /*11d0*/  IMAD R14, R5, R4, R7 ;  /* 0x00000004050e7224 */ /* 0x000fe400078e0207 */
[----:B------:R-:W-:Y:S02]  /*11e0*/  IMAD R15, R16, R9, R2 ;  /* 0x00000009100f7224 */ /* 0x000fe400078e0202 */
.L_x_15:
[----:B------:R-:W1:Y:S01]  /*11f0*/  LDCU UR4, c[0x0][0xb30] ;  /* 0x00016600ff0477ac */ /* 0x000e620008000800 */
[----:B------:R-:W2:Y:S08]  /*1200*/  S2UR UR37, SR_CgaCtaId ;  /* 0x00000000002579c3 */ /* 0x000eb00000008800 */
[----:B------:R-:W3:Y:S01]  /*1210*/  LDC R40, c[0x0][0xb24] ;  /* 0x0002c900ff287b82 */ /* 0x000ee20000000800 */
[----:B-1----:R-:W-:-:S09]  /*1220*/  UISETP.NE.AND UP1, UPT, UR4, 0x1, UPT ;  /* 0x000000010400788c */ /* 0x002fd2000bf25270 */
[----:B--2---:R-:W-:Y:S05]  /*1230*/  BRA.U UP1, `(.L_x_16) ;  /* 0x0000000101407547 */ /* 0x004fea000b800000 */
[----:B------:R-:W1:Y:S08]  /*1240*/  LDC.64 R4, c[0x0][0xb10] ;  /* 0x0002c400ff047b82 */ /* 0x000e700000000a00 */
[----:B------:R-:W2:Y:S08]  /*1250*/  LDC.64 R2, c[0x0][0xb18] ;  /* 0x0002c600ff027b82 */ /* 0x000eb00000000a00 */
[----:B------:R-:W4:Y:S08]  /*1260*/  LDC R6, c[0x0][0xb20] ;  /* 0x0002c800ff067b82 */ /* 0x000f300000000800 */
[----:B------:R-:W3:Y:S01]  /*1270*/  LDC R7, c[0x0][0xb0c] ;  /* 0x0002c300ff077b82 */ /* 0x000ee20000000800 */
[----:B-1----:R-:W-:-:S05]  /*1280*/  IMAD.HI.U32 R4, R15, R4, RZ ;  /* 0x000000040f047227 */ /* 0x002fca00078e00ff */
[----:B------:R-:W-:Y:S01]  /*1290*/  SHF.R.U32.HI R4, RZ, R5, R4 ;  /* 0x00000005ff047219 */ /* 0x000fe20000011604 */
[----:B--2---:R-:W-:Y:S01]  /*12a0*/  IMAD.HI.U32 R3, R14, R3, RZ ;  /* 0x000000030e037227 */ /* 0x004fe200078e00ff */
[----:B------:R-:W-:-:S04]  /*12b0*/  ISETP.NE.AND P0, PT, R2, 0x1, PT ;  /* 0x000000010200780c */ /* 0x000fc80003f05270 */
[----:B----4-:R-:W-:-:S04]  /*12c0*/  SHF.R.U32.HI R3, RZ, R6, R3 ;  /* 0x00000006ff037219 */ /* 0x010fc80000011603 */
[----:B------:R-:W-:Y:S02]  /*12d0*/  SEL R3, R14, R3, !P0 ;  /* 0x000000030e037207 */ /* 0x000fe40004000000 */
[----:B---3--:R-:W-:-:S04]  /*12e0*/  ISETP.NE.AND P1, PT, R7, 0x1, PT ;  /* 0x000000010700780c */ /* 0x008fc80003f25270 */
[----:B------:R-:W-:-:S05]  /*12f0*/  SEL R4, R15, R4, !P1 ;  /* 0x000000040f047207 */ /* 0x000fca0004800000 */
[----:B------:R-:W-:Y:S02]  /*1300*/  IMAD.IADD R5, R3, 0x1, -R4 ;  /* 0x0000000103057824 */ /* 0x000fe400078e0a04 */
[----:B------:R-:W-:Y:S02]  /*1310*/  IMAD.IADD R3, R4, 0x1, -R3 ;  /* 0x0000000104037824 */ /* 0x000fe400078e0a03 */
[----:B------:R-:W-:Y:S02]  /*1320*/  IMAD R15, R5, R7, R15 ;  /* 0x00000007050f7224 */ /* 0x000fe400078e020f */
[----:B------:R-:W-:-:S07]  /*1330*/  IMAD R14, R3, R2, R14 ;  /* 0x00000002030e7224 */ /* 0x000fce00078e020e */
.L_x_16:
[----:B------:R-:W-:Y:S01]  /*1340*/  BAR.SYNC.DEFER_BLOCKING 0x0 ;  /* 0x0000000000007b1d */ /* 0x000fe20000010000 */
[----:B------:R-:W-:Y:S01]  /*1350*/  UISETP.NE.AND UP1, UPT, UR8, 0x2, UPT ;  /* 0x000000020800788c */ /* 0x000fe2000bf25270 */
[----:B------:R-:W-:Y:S02]  /*1360*/  ISETP.NE.OR P5, PT, R0, 0x2, !P5 ;  /* 0x000000020000780c */ /* 0x000fe40006fa5670 */
[----:B------:R-:W-:-:S06]  /*1370*/  LOP3.LUT R2, R101, 0x1f, RZ, 0xc0, !PT ;  /* 0x0000001f65027812 */ /* 0x000fcc00078ec0ff */
[----:B------:R-:W-:Y:S05]  /*1380*/  BRA.U UP1, `(.L_x_17) ;  /* 0x0000001101307547 */ /* 0x000fea000b800000 */
[----:B------:R-:W1:Y:S01]  /*1390*/  LDCU UR13, c[0x0][0x38c] ;  /* 0x00007180ff0d77ac */ /* 0x000e620008000800 */
[----:B------:R-:W2:Y:S01]  /*13a0*/  LDC R8, c[0x0][0x370] ;  /* 0x0000dc00ff087b82 */ /* 0x000ea20000000800 */
[----:B------:R-:W-:Y:S01]  /*13b0*/  PLOP3.LUT P1, PT, PT, PT, UP2, 0x80, 0x8 ;  /* 0x000000000008781c */ /* 0x000fe20003f2f028 */
[----:B------:R-:W-:Y:S01]  /*13c0*/  IMAD.MOV.U32 R17, RZ, RZ, 0x1 ;  /* 0x00000001ff117424 */ /* 0x000fe200078e00ff */
[----:B------:R-:W-:Y:S01]  /*13d0*/  ISETP.EQ.OR P4, PT, R2, RZ, P5 ;  /* 0x000000ff0200720c */ /* 0x000fe20002f82670 */
[----:B------:R-:W-:Y:S01]  /*13e0*/  IMAD.MOV.U32 R16, RZ, RZ, RZ ;  /* 0x000000ffff107224 */ /* 0x000fe200078e00ff */
[----:B------:R-:W-:Y:S02]  /*13f0*/  PLOP3.LUT P1, PT, P1, PT, PT, 0x8, 0x80 ;  /* 0x000000000080781c */ /* 0x000fe40000f2e170 */
[----:B------:R-:W-:Y:S01]  /*1400*/  CS2R R12, SRZ ;  /* 0x00000000000c7805 */ /* 0x000fe2000001ff00 */
[----:B------:R-:W-:Y:S01]  /*1410*/  IMAD.MOV.U32 R11, RZ, RZ, 0x1 ;  /* 0x00000001ff0b7424 */ /* 0x000fe200078e00ff */
[----:B------:R-:W4:Y:S01]  /*1420*/  LDC R0, c[0x0][0x374] ;  /* 0x0000dd00ff007b82 */ /* 0x000f220000000800 */
[----:B------:R-:W2:Y:S01]  /*1430*/  LDCU.64 UR22, c[0x0][0x348] ;  /* 0x00006900ff1677ac */ /* 0x000ea20008000a00 */
[----:B------:R-:W-:Y:S01]  /*1440*/  UMOV UR6, URZ ;  /* 0x000000ff00067c82 */ /* 0x000fe20008000000 */
[----:B-1----:R-:W-:-:S04]  /*1450*/  UIADD3 UR5, UPT, UPT, UR13, 0x1f, URZ ;  /* 0x0000001f0d057890 */ /* 0x002fc8000fffe0ff */
[----:B------:R-:W-:-:S04]  /*1460*/  USHF.R.S32.HI UR4, URZ, 0x1f, UR5 ;  /* 0x0000001fff047899 */ /* 0x000fc80008011405 */
[----:B------:R-:W-:-:S04]  /*1470*/  ULEA.HI UR4, UR4, UR5, URZ, 0x5 ;  /* 0x0000000504047291 */ /* 0x000fc8000f8f28ff */
[----:B------:R-:W-:Y:S02]  /*1480*/  USHF.R.S32.HI UR15, URZ, 0x5, UR4 ;  /* 0x00000005ff0f7899 */ /* 0x000fe40008011404 */
[----:B------:R-:W-:Y:S02]  /*1490*/  UIADD3 UR4, UPT, UPT, UR13, -0x1, URZ ;  /* 0xffffffff0d047890 */ /* 0x000fe4000fffe0ff */
[----:B------:R-:W-:Y:S02]  /*14a0*/  UISETP.LT.U32.AND UP0, UPT, UR15, 0x3, UPT ;  /* 0x000000030f00788c */ /* 0x000fe4000bf01070 */
[----:B------:R-:W-:Y:S02]  /*14b0*/  UISETP.GE.U32.AND UP1, UPT, UR4, -0x3f, UPT ;  /* 0xffffffc10400788c */ /* 0x000fe4000bf26070 */
[----:B------:R-:W-:Y:S02]  /*14c0*/  USEL UR14, UR15, 0x3, UP0 ;  /* 0x000000030f0e7887 */ /* 0x000fe40008000000 */
[----:B------:R-:W-:-:S02]  /*14d0*/  UIADD3 UR13, UPT, UPT, UR13, 0x3e, URZ ;  /* 0x0000003e0d0d7890 */ /* 0x000fc4000fffe0ff */
[----:B------:R-:W-:Y:S02]  /*14e0*/  UIADD3 UR5, UPT, UPT, UR14, -0x1, URZ ;  /* 0xffffffff0e057890 */ /* 0x000fe4000fffe0ff */
[----:B------:R-:W-:-:S03]  /*14f0*/  UIADD3 UR7, UPT, UPT, UR15, -UR14, URZ ;  /* 0x8000000e0f077290 */ /* 0x000fc6000fffe0ff */
[----:B------:R-:W-:-:S04]  /*1500*/  @UP1 UIADD3 UR5, UPT, UPT, UR14, URZ, URZ ;  /* 0x000000ff0e051290 */ /* 0x000fc8000fffe0ff */
[----:B--2---:R-:W-:-:S12]  /*1510*/  UIADD3 UR5, UPT, UPT, UR5, 0x1, URZ ;  /* 0x0000000105057890 */ /* 0x004fd8000fffe0ff */
.L_x_35:
[----:B------:R-:W-:Y:S01]  /*1520*/  UISETP.NE.AND UP0, UPT, UR37, URZ, UPT ;  /* 0x000000ff2500728c */ /* 0x000fe2000bf05270 */
[----:B------:R-:W1:Y:S08]  /*1530*/  S2UR UR37, SR_CgaCtaId ;  /* 0x00000000002579c3 */ /* 0x000e700000008800 */
[----:B------:R-:W-:Y:S05]  /*1540*/  BRA.U UP0, `(.L_x_18) ;  /* 0x0000000100347547 */ /* 0x000fea000b800000 */
[----:B------:R-:W2:Y:S01]  /*1550*/  S2R R2, SR_CgaCtaId ;  /* 0x0000000000027919 */ /* 0x000ea20000008800 */
[----:B------:R-:W-:-:S04]  /*1560*/  MOV R3, 0x400 ;  /* 0x0000040000037802 */ /* 0x000fc80000000f00 */
[----:B--2---:R-:W-:Y:S02]  /*1570*/  LEA R2, R2, R3, 0x18 ;  /* 0x0000000302027211 */ /* 0x004fe400078ec0ff */
[----:B------:R-:W-:-:S03]  /*1580*/  SHF.L.U32 R3, R11, 0x1f, RZ ;  /* 0x0000001f0b037819 */ /* 0x000fc600000006ff */
[----:B------:R-:W-:-:S04]  /*1590*/  IMAD R2, R12, 0x8, R2 ;  /* 0x000000080c027824 */ /* 0x000fc800078e0202 */
[----:B------:R-:W2:Y:S02]  /*15a0*/  SYNCS.PHASECHK.TRANS64.TRYWAIT P0, [R2+URZ+0xf0], R3 ;  /* 0x0000f003020075a7 */ /* 0x000ea400080011ff */
[----:B--2---:R-:W-:Y:S05]  /*15b0*/  @!P0 BRA `(.L_x_19) ;  /* 0x0000007400508947 */ /* 0x004fea0003800000 */
.L_x_130:
[----:B------:R-:W-:Y:S01]  /*15c0*/  VIADD R12, R12, 0x1 ;  /* 0x000000010c0c7836 */ /* 0x000fe20000000000 */
[----:B------:R2:W-:Y:S04]  /*15d0*/  SYNCS.ARRIVE.TRANS64.A1T0 RZ, [R2+URZ+0xe0], RZ ;  /* 0x0000e0ff02ff79a7 */ /* 0x0005e800081000ff */
[----:B------:R-:W-:-:S04]  /*15e0*/  ISETP.NE.AND P0, PT, R12, 0x2, PT ;  /* 0x000000020c00780c */ /* 0x000fc80003f05270 */
[----:B------:R-:W-:Y:S02]  /*15f0*/  SEL R12, R12, RZ, P0 ;  /* 0x000000ff0c0c7207 */ /* 0x000fe40000000000 */
[----:B--2---:R-:W-:-:S04]  /*1600*/  SEL R2, RZ, 0x1, P0 ;  /* 0x00000001ff027807 */ /* 0x004fc80000000000 */
[----:B------:R-:W-:-:S07]  /*1610*/  LOP3.LUT R11, R11, R2, RZ, 0x3c, !PT ;  /* 0x000000020b0b7212 */ /* 0x000fce00078e3cff */
.L_x_18:
[----:B------:R-:W-:Y:S01]  /*1620*/  UMOV UR4, 0x400 ;  /* 0x0000040000047882 */ /* 0x000fe20000000000 */
[----:B------:R-:W-:Y:S01]  /*1630*/  SHF.L.U32 R2, R17, 0x1f, RZ ;  /* 0x0000001f11027819 */ /* 0x000fe200000006ff */
[----:B-1----:R-:W-:Y:S01]  /*1640*/  ULEA UR4, UR37, UR4, 0x18 ;  /* 0x0000000425047291 */ /* 0x002fe2000f8ec0ff */
[----:B------:R-:W-:Y:S01]  /*1650*/  R2UR UR35, R15 ;  /* 0x000000000f2372ca */ /* 0x000fe200000e0000 */
[----:B------:R-:W-:Y:S01]  /*1660*/  UISETP.GE.U32.AND UP0, UPT, UR13, 0x3f, UPT ;  /* 0x0000003f0d00788c */ /* 0x000fe2000bf06070 */
[----:B------:R-:W-:Y:S01]  /*1670*/  R2UR UR11, R14 ;  /* 0x000000000e0b72ca */ /* 0x000fe200000e0000 */
[----:B------:R-:W-:Y:S01]  /*1680*/  ULEA UR8, UR6, UR4, 0x3 ;  /* 0x0000000406087291 */ /* 0x000fe2000f8e18ff */
[----:B------:R-:W-:-:S08]  /*1690*/  UMOV UR24, URZ ;  /* 0x000000ff00187c82 */ /* 0x000fd00008000000 */
[----:B------:R1:W2:Y:S01]  /*16a0*/  SYNCS.PHASECHK.TRANS64.TRYWAIT P0, [UR8+0x18], R2 ;  /* 0x00001802ff0075a7 */ /* 0x0002a20008001108 */
[----:B------:R-:W-:Y:S02]  /*16b0*/  USHF.L.U32 UR35, UR35, 0x7, URZ ;  /* 0x0000000723237899 */ /* 0x000fe400080006ff */
[----:B------:R-:W-:Y:S01]  /*16c0*/  USHF.L.U32 UR11, UR11, 0x7, URZ ;  /* 0x000000070b0b7899 */ /* 0x000fe200080006ff */
[----:B------:R-:W-:Y:S11]  /*16d0*/  BRA.U !UP0, `(.L_x_20) ;  /* 0x0000000108a47547 */ /* 0x000ff6000b800000 */
[----:B------:R-:W-:Y:S01]  /*16e0*/  UMOV UR16, URZ ;  /* 0x000000ff00107c82 */ /* 0x000fe20008000000 */
[----:B------:R-:W-:-:S05]  /*16f0*/  UMOV UR17, UR6 ;  /* 0x0000000600117c82 */ /* 0x000fca0008000000 */
.L_x_25:
[----:B-1----:R-:W-:Y:S01]  /*1700*/  ULEA UR33, UR17, UR4, 0x3 ;  /* 0x0000000411217291 */ /* 0x002fe2000f8e18ff */
[----:B--2---:R-:W-:Y:S01]  /*1710*/  @!P5 MOV R3, 0x4000 ;  /* 0x000040000003d802 */ /* 0x004fe20000000f00 */
[----:B--2---:R-:W-:Y:S10]  /*1720*/  @P0 BRA `(.L_x_21) ;  /* 0x00000000000c0947 */ /* 0x004ff40003800000 */
[----:B------:R-:W-:-:S04]  /*1730*/  SHF.L.U32 R4, R17, 0x1f, RZ ;  /* 0x0000001f11047819 */ /* 0x000fc800000006ff */
[----:B------:R-:W2:Y:S02]  /*1740*/  SYNCS.PHASECHK.TRANS64.TRYWAIT P0, [UR33+0x18], R4 ;  /* 0x00001804ff0075a7 */ /* 0x000ea40008001121 */
[----:B--2---:R-:W-:Y:S05]  /*1750*/  @!P0 BRA `(.L_x_22) ;  /* 0x0000007000fc8947 */ /* 0x004fea0003800000 */
.L_x_21:
[----:B------:R2:W-:Y:S01]  /*1760*/  @!P5 SYNCS.ARRIVE.TRANS64 RZ, [UR33], R3 ;  /* 0x00000003ffffd9a7 */ /* 0x0005e20008000021 */
[----:B------:R-:W-:Y:S04]  /*1770*/  BSSY.RECONVERGENT B0, `(.L_x_23) ;  /* 0x0000003000007945 */ /* 0x000fe80003800200 */
[----:B------:R-:W-:Y:S05]  /*1780*/  @P4 BRA `(.L_x_24) ;  /* 0x0000000000044947 */ /* 0x000fea0003800000 */
[----:B------:R-:W-:Y:S05]  /*1790*/  BPT.TRAP 0x1 ;  /* 0x000000040000795c */ /* 0x000fea0000300000 */
.L_x_24:
[----:B------:R-:W-:Y:S05]  /*17a0*/  BSYNC.RECONVERGENT B0 ;  /* 0x0000000000007941 */ /* 0x000fea0003800200 */
.L_x_23:
[----:B------:R-:W-:Y:S02]  /*17b0*/  UIADD3 UR6, UPT, UPT, UR17, 0x1, URZ ;  /* 0x0000000111067890 */ /* 0x000fe4000fffe0ff */
[----:B------:R-:W-:Y:S02]  /*17c0*/  UIADD3 UR26, UP1, UPT, UR22, 0x80, URZ ;  /* 0x00000080161a7890 */ /* 0x000fe4000ff3e0ff */
[----:B------:R-:W-:Y:S02]  /*17d0*/  UISETP.NE.AND UP0, UPT, UR6, 0x3, UPT ;  /* 0x000000030600788c */ /* 0x000fe4000bf05270 */
[----:B------:R-:W-:Y:S02]  /*17e0*/  USHF.L.U32 UR34, UR16, 0x5, URZ ;  /* 0x0000000510227899 */ /* 0x000fe400080006ff */
[----:B------:R-:W-:Y:S02]  /*17f0*/  USEL UR9, URZ, 0x1, UP0 ;  /* 0x00000001ff097887 */ /* 0x000fe40008000000 */
[----:B------:R-:W-:-:S02]  /*1800*/  USEL UR6, UR6, URZ, UP0 ;  /* 0x000000ff06067287 */ /* 0x000fc40008000000 */
[----:B------:R-:W-:Y:S02]  /*1810*/  UIADD3 UR20, UP0, UPT, UR22, 0x180, URZ ;  /* 0x0000018016147890 */ /* 0x000fe4000ff1e0ff */
[----:B------:R-:W-:Y:S01]  /*1820*/  ULEA UR8, UR6, UR4, 0x3 ;  /* 0x0000000406087291 */ /* 0x000fe2000f8e18ff */
[----:B------:R-:W-:Y:S01]  /*1830*/  LOP3.LUT R17, R17, UR9, RZ, 0x3c, !PT ;  /* 0x0000000911117c12 */ /* 0x000fe2000f8e3cff */
[----:B------:R-:W-:Y:S02]  /*1840*/  UIADD3.X UR27, UPT, UPT, URZ, UR23, URZ, UP1, !UPT ;  /* 0x00000017ff1b7290 */ /* 0x000fe40008ffe4ff */
[----:B------:R-:W-:Y:S01]  /*1850*/  UIADD3.X UR21, UPT, UPT, URZ, UR23, URZ, UP0, !UPT ;  /* 0x00000017ff157290 */ /* 0x000fe200087fe4ff */
[----:B-1----:R-:W-:Y:S01]  /*1860*/  SHF.L.U32 R2, R17, 0x1f, RZ ;  /* 0x0000001f11027819 */ /* 0x002fe200000006ff */
[----:B------:R-:W-:Y:S01]  /*1870*/  UMOV UR18, 0x0 ;  /* 0x0000000000127882 */ /* 0x000fe20000000000 */
[----:B------:R-:W-:Y:S01]  /*1880*/  UMOV UR19, 0x10000000 ;  /* 0x1000000000137882 */ /* 0x000fe20000000000 */
[----:B------:R-:W-:Y:S01]  /*1890*/  UMOV UR12, UR36 ;  /* 0x00000024000c7c82 */ /* 0x000fe20008000000 */
[----:B------:R1:W1:Y:S01]  /*18a0*/  SYNCS.PHASECHK.TRANS64.TRYWAIT P0, [UR8+0x18], R2 ;  /* 0x00001802ff0075a7 */ /* 0x0002620008001108 */
[----:B------:R-:W-:Y:S01]  /*18b0*/  ULEA UR8, UR17, UR4, 0xd ;  /* 0x0000000411087291 */ /* 0x000fe2000f8e68ff */
[----:B------:R-:W-:Y:S01]  /*18c0*/  UMOV UR9, UR33 ;  /* 0x0000002100097c82 */ /* 0x000fe20008000000 */
[----:B------:R-:W-:-:S02]  /*18d0*/  UMOV UR10, UR34 ;  /* 0x00000022000a7c82 */ /* 0x000fc40008000000 */
[----:B------:R-:W-:Y:S02]  /*18e0*/  UIADD3 UR32, UPT, UPT, UR8, 0x8400, URZ ;  /* 0x0000840008207890 */ /* 0x000fe4000fffe0ff */
[----:B------:R-:W-:Y:S02]  /*18f0*/  UIADD3 UR8, UPT, UPT, UR8, 0xe400, URZ ;  /* 0x0000e40008087890 */ /* 0x000fe4000fffe0ff */
[----:B------:R-:W-:Y:S01]  /*1900*/  UIADD3 UR16, UPT, UPT, UR16, 0x1, URZ ;  /* 0x0000000110107890 */ /* 0x000fe2000fffe0ff */
[----:B------:R-:W-:Y:S01]  /*1910*/  UMOV UR24, UR5 ;  /* 0x0000000500187c82 */ /* 0x000fe20008000000 */
[----:B------:R-:W-:Y:S02]  /*1920*/  UMOV UR17, UR6 ;  /* 0x0000000600117c82 */ /* 0x000fe40008000000 */
[----:B------:R-:W-:Y:S01]  /*1930*/  UISETP.NE.AND UP0, UPT, UR16, UR5, UPT ;  /* 0x000000051000728c */ /* 0x000fe2000bf05270 */
[----:B------:R1:W-:Y:S02]  /*1940*/  UTMALDG.3D [UR32], [UR26], desc[UR18] ;  /* 0x000012201a0075b4 */ /* 0x0003e40008011000 */
[----:B------:R1:W-:Y:S06]  /*1950*/  UTMALDG.3D [UR8], [UR20], desc[UR18] ;  /* 0x00001208140075b4 */ /* 0x0003ec0008011000 */
[----:B------:R-:W-:Y:S05]  /*1960*/  BRA.U UP0, `(.L_x_25) ;  /* 0xfffffffd00647547 */ /* 0x000fea000b83ffff */
.L_x_20:
[----:B-1----:R-:W-:Y:S01]  /*1970*/  ULEA UR8, UR6, UR4, 0x3 ;  /* 0x0000000406087291 */ /* 0x002fe2000f8e18ff */
[----:B------:R-:W-:Y:S01]  /*1980*/  SHF.L.U32 R2, R17, 0x1f, RZ ;  /* 0x0000001f11027819 */ /* 0x000fe200000006ff */
[----:B------:R-:W-:Y:S01]  /*1990*/  @!P1 SYNCS.ARRIVE.TRANS64.A1T0 RZ, [UR4+0x78], RZ ;  /* 0x000078ffffff99a7 */ /* 0x000fe20008100004 */
[----:B------:R-:W-:-:S06]  /*19a0*/  UISETP.GT.AND UP0, UPT, UR15, UR14, UPT ;  /* 0x0000000e0f00728c */ /* 0x000fcc000bf04270 */
[----:B--2---:R1:W2:Y:S03]  /*19b0*/  SYNCS.PHASECHK.TRANS64.TRYWAIT P0, [UR8+0x18], R2 ;  /* 0x00001802ff0075a7 */ /* 0x0042a60008001108 */
[----:B------:R-:W-:Y:S05]  /*19c0*/  BRA.U !UP0, `(.L_x_26) ;  /* 0x0000000108a87547 */ /* 0x000fea000b800000 */
[----:B------:R-:W-:Y:S01]  /*19d0*/  UIADD3 UR21, UPT, UPT, UR7, UR24, URZ ;  /* 0x0000001807157290 */ /* 0x000fe2000fffe0ff */
[----:B------:R-:W-:-:S11]  /*19e0*/  UMOV UR25, UR6 ;  /* 0x0000000600197c82 */ /* 0x000fd60008000000 */
.L_x_31:
[----:B-1----:R-:W-:Y:S01]  /*19f0*/  ULEA UR17, UR25, UR4, 0x3 ;  /* 0x0000000419117291 */ /* 0x002fe2000f8e18ff */
[----:B--2---:R-:W-:Y:S01]  /*1a00*/  @!P5 MOV R3, 0x4000 ;  /* 0x000040000003d802 */ /* 0x004fe20000000f00 */
[----:B--2---:R-:W-:Y:S10]  /*1a10*/  @P0 BRA `(.L_x_27) ;  /* 0x00000000000c0947 */ /* 0x004ff40003800000 */
[----:B------:R-:W-:-:S04]  /*1a20*/  SHF.L.U32 R4, R17, 0x1f, RZ ;  /* 0x0000001f11047819 */ /* 0x000fc800000006ff */
[----:B------:R-:W2:Y:S02]  /*1a30*/  SYNCS.PHASECHK.TRANS64.TRYWAIT P0, [UR17+0x18], R4 ;  /* 0x00001804ff0075a7 */ /* 0x000ea40008001111 */
[----:B--2---:R-:W-:Y:S05]  /*1a40*/  @!P0 BRA `(.L_x_28) ;  /* 0x0000007000588947 */ /* 0x004fea0003800000 */
.L_x_27:
[----:B------:R2:W-:Y:S01]  /*1a50*/  @!P5 SYNCS.ARRIVE.TRANS64 RZ, [UR17], R3 ;  /* 0x00000003ffffd9a7 */ /* 0x0005e20008000011 */
[----:B------:R-:W-:Y:S04]  /*1a60*/  BSSY.RECONVERGENT B0, `(.L_x_29) ;  /* 0x0000003000007945 */ /* 0x000fe80003800200 */
[----:B------:R-:W-:Y:S05]  /*1a70*/  @P4 BRA `(.L_x_30) ;  /* 0x0000000000044947 */ /* 0x000fea0003800000 */
[----:B------:R-:W-:Y:S05]  /*1a80*/  BPT.TRAP 0x1 ;  /* 0x000000040000795c */ /* 0x000fea0000300000 */
.L_x_30:
[----:B------:R-:W-:Y:S05]  /*1a90*/  BSYNC.RECONVERGENT B0 ;  /* 0x0000000000007941 */ /* 0x000fea0003800200 */
.L_x_29:
        /* <DEDUP_REMOVED lines=20> */
[----:B------:R-:W-:Y:S01]  /*1be0*/  UIADD3 UR8, UPT, UPT, UR8, 0xe400, URZ ;  /* 0x0000e40008087890 */ /* 0x000fe2000fffe0ff */
[----:B------:R-:W-:Y:S01]  /*1bf0*/  UMOV UR9, UR17 ;  /* 0x0000001100097c82 */ /* 0x000fe20008000000 */
[----:B------:R-:W-:Y:S01]  /*1c00*/  UMOV UR10, UR18 ;  /* 0x00000012000a7c82 */ /* 0x000fe20008000000 */
[----:B------:R-:W-:Y:S01]  /*1c10*/  UIADD3 UR24, UPT, UPT, UR24, 0x1, URZ ;  /* 0x0000000118187890 */ /* 0x000fe2000fffe0ff */
[----:B------:R-:W-:-:S03]  /*1c20*/  UMOV UR25, UR6 ;  /* 0x0000000600197c82 */ /* 0x000fc60008000000 */
[----:B------:R1:W-:Y:S01]  /*1c30*/  UTMALDG.3D [UR16], [UR30], desc[UR26] ;  /* 0x00001a101e0075b4 */ /* 0x0003e20008011000 */
[----:B------:R-:W-:Y:S01]  /*1c40*/  UISETP.NE.AND UP0, UPT, UR24, UR21, UPT ;  /* 0x000000151800728c */ /* 0x000fe2000bf05270 */
[----:B------:R1:W-:Y:S08]  /*1c50*/  UTMALDG.3D [UR8], [UR28], desc[UR26] ;  /* 0x00001a081c0075b4 */ /* 0x0003f00008011000 */
[----:B------:R-:W-:Y:S05]  /*1c60*/  BRA.U UP0, `(.L_x_31) ;  /* 0xfffffffd00607547 */ /* 0x000fea000b83ffff */
.L_x_26:
[C---:B-1----:R-:W-:Y:S01]  /*1c70*/  LEA R2, R16.reuse, UR4, 0x3 ;  /* 0x0000000410027c11 */ /* 0x042fe2000f8e18ff */
[----:B------:R-:W-:Y:S01]  /*1c80*/  NOP ;  /* 0x0000000000007918 */ /* 0x000fe20000000000 */
[----:B--2---:R-:W-:Y:S02]  /*1c90*/  SHF.L.U32 R3, R13, 0x1f, RZ ;  /* 0x0000001f0d037819 */ /* 0x004fe400000006ff */
[----:B------:R-:W-:Y:S02]  /*1ca0*/  LEA R4, R16, UR4, 0x4 ;  /* 0x0000000410047c11 */ /* 0x000fe4000f8e20ff */
[----:B------:R-:W1:Y:S02]  /*1cb0*/  SYNCS.PHASECHK.TRANS64.TRYWAIT P0, [R2+URZ+0x80], R3 ;  /* 0x00008003020075a7 */ /* 0x000e6400080011ff */
[----:B-1----:R-:W-:Y:S05]  /*1cc0*/  @!P0 BRA `(.L_x_32) ;  /* 0x0000006c00d08947 */ /* 0x002fea0003800000 */
.L_x_133:
[----:B------:R-:W2:Y:S01]  /*1cd0*/  LDS.128 R4, [R4+0x110] ;  /* 0x0001100004047984 */ /* 0x000ea20000000c00 */
[----:B---3--:R-:W-:Y:S01]  /*1ce0*/  ISETP.GE.AND P0, PT, R40, 0x1, PT ;  /* 0x000000012800780c */ /* 0x008fe20003f06270 */
[----:B-1----:R-:W-:Y:S01]  /*1cf0*/  VIADD R2, R2, 0x90 ;  /* 0x0000009002027836 */ /* 0x002fe20000000000 */
[----:B------:R-:W-:Y:S01]  /*1d00*/  @!PT LDS RZ, [RZ] ;  /* 0x00000000fffff984 */ /* 0x000fe20000000800 */
[----:B------:R-:W-:Y:S01]  /*1d10*/  @!PT LDS RZ, [RZ] ;  /* 0x00000000fffff984 */ /* 0x000fe20000000800 */
[----:B------:R-:W-:Y:S01]  /*1d20*/  @!PT LDS RZ, [RZ] ;  /* 0x00000000fffff984 */ /* 0x000fe20000000800 */
[----:B------:R-:W-:Y:S01]  /*1d30*/  @!PT LDS RZ, [RZ] ;  /* 0x00000000fffff984 */ /* 0x000fe20000000800 */
[----:B------:R1:W-:Y:S06]  /*1d40*/  MEMBAR.ALL.CTA ;  /* 0x0000000000007992 */ /* 0x0003ec0000008000 */
[----:B-1----:R-:W1:Y:S01]  /*1d50*/  FENCE.VIEW.ASYNC.S ;  /* 0x00000000000073c6 */ /* 0x002e620000000000 */
[----:B------:R-:W-:-:S04]  /*1d60*/  PRMT R2, RZ, 0x654, R2 ;  /* 0x00000654ff027816 */ /* 0x000fc80000000002 */
[----:B-1----:R1:W-:Y:S01]  /*1d70*/  SYNCS.ARRIVE.TRANS64.RED.A1T0 RZ, [R2+URZ], RZ ;  /* 0x000000ff02ff79a7 */ /* 0x0023e200081004ff */
[----:B--2---:R-:W-:-:S13]  /*1d80*/  LOP3.LUT P2, RZ, R6, 0x1, RZ, 0xc0, !PT ;  /* 0x0000000106ff7812 */ /* 0x004fda000784c0ff */
[----:B------:R-:W-:Y:S01]  /*1d90*/  @P2 SHF.R.U32.HI R3, RZ, 0x10, R5 ;  /* 0x00000010ff032819 */ /* 0x000fe20000011605 */
[----:B------:R-:W-:Y:S01]  /*1da0*/  VOTEU.ANY UP0, P2 ;  /* 0x0000000000ff7886 */ /* 0x000fe20001000100 */
[----:B------:R-:W-:Y:S02]  /*1db0*/  @P2 MOV R10, R4 ;  /* 0x00000004000a2202 */ /* 0x000fe40000000f00 */
[----:B------:R-:W-:Y:S02]  /*1dc0*/  @P2 R2UR.BROADCAST UR8, R3 ;  /* 0x00000000030822ca */ /* 0x000fe400008e0000 */
[----:B------:R-:W-:-:S11]  /*1dd0*/  @P2 LOP3.LUT R9, R5, 0xffff, RZ, 0xc0, !PT ;  /* 0x0000ffff05092812 */ /* 0x000fd600078ec0ff */
[----:B------:R-:W-:Y:S01]  /*1de0*/  @UP0 UMOV UR36, UR8 ;  /* 0x0000000800240c82 */ /* 0x000fe20008000000 */
[----:B-1----:R-:W-:Y:S05]  /*1df0*/  @!P0 BRA `(.L_x_33) ;  /* 0x0000000000b88947 */ /* 0x002fea0003800000 */
[----:B------:R-:W4:Y:S01]  /*1e00*/  LDC.64 R4, c[0x0][0xb18] ;  /* 0x0002c600ff047b82 */ /* 0x000f220000000a00 */
[----:B------:R-:W-:-:S07]  /*1e10*/  ISETP.NE.AND P3, PT, R40, 0x1, PT ;  /* 0x000000012800780c */ /* 0x000fce0003f65270 */
[----:B------:R-:W1:Y:S08]  /*1e20*/  LDC.64 R6, c[0x0][0xb10] ;  /* 0x0002c400ff067b82 */ /* 0x000e700000000a00 */
[----:B------:R-:W2:Y:S08]  /*1e30*/  LDC R14, c[0x0][0xb20] ;  /* 0x0002c800ff0e7b82 */ /* 0x000eb00000000800 */
[----:B------:R-:W3:Y:S01]  /*1e40*/  LDC R15, c[0x0][0xb0c] ;  /* 0x0002c300ff0f7b82 */ /* 0x000ee20000000800 */
[----:B----4-:R-:W-:Y:S01]  /*1e50*/  IMAD.HI.U32 R19, R0, R5, RZ ;  /* 0x0000000500137227 */ /* 0x010fe200078e00ff */
[----:B------:R-:W-:-:S03]  /*1e60*/  ISETP.NE.AND P0, PT, R4, 0x1, PT ;  /* 0x000000010400780c */ /* 0x000fc60003f05270 */
[----:B------:R-:W-:-:S03]  /*1e70*/  IMAD.HI.U32 R5, R9, R5, RZ ;  /* 0x0000000509057227 */ /* 0x000fc600078e00ff */
[----:B------:R-:W4:Y:S01]  /*1e80*/  LDC.64 R2, c[0x0][0xb28] ;  /* 0x0002ca00ff027b82 */ /* 0x000f220000000a00 */
[----:B-1----:R-:W-:-:S04]  /*1e90*/  IMAD.HI.U32 R20, R8, R6, RZ ;  /* 0x0000000608147227 */ /* 0x002fc800078e00ff */
[----:B------:R-:W-:Y:S01]  /*1ea0*/  IMAD.HI.U32 R21, R10, R6, RZ ;  /* 0x000000060a157227 */ /* 0x000fe200078e00ff */
[----:B------:R-:W-:Y:S02]  /*1eb0*/  SHF.R.U32.HI R20, RZ, R7, R20 ;  /* 0x00000007ff147219 */ /* 0x000fe40000011614 */
[-C--:B--2---:R-:W-:Y:S02]  /*1ec0*/  SHF.R.U32.HI R19, RZ, R14.reuse, R19 ;  /* 0x0000000eff137219 */ /* 0x084fe40000011613 */
[----:B------:R-:W-:Y:S02]  /*1ed0*/  SHF.R.U32.HI R5, RZ, R14, R5 ;  /* 0x0000000eff057219 */ /* 0x000fe40000011605 */
[----:B------:R-:W-:Y:S02]  /*1ee0*/  SEL R19, R0, R19, !P0 ;  /* 0x0000001300137207 */ /* 0x000fe40004000000 */
[----:B------:R-:W-:Y:S02]  /*1ef0*/  SHF.R.U32.HI R21, RZ, R7, R21 ;  /* 0x00000007ff157219 */ /* 0x000fe40000011615 */
[----:B---3--:R-:W-:-:S02]  /*1f00*/  ISETP.NE.AND P1, PT, R15, 0x1, PT ;  /* 0x000000010f00780c */ /* 0x008fc40003f25270 */
[----:B------:R-:W-:Y:S02]  /*1f10*/  SEL R5, R9, R5, !P0 ;  /* 0x0000000509057207 */ /* 0x000fe40004000000 */
[----:B------:R-:W-:Y:S02]  /*1f20*/  SEL R20, R8, R20, !P1 ;  /* 0x0000001408147207 */ /* 0x000fe40004800000 */
[----:B------:R-:W-:Y:S01]  /*1f30*/  SEL R21, R10, R21, !P1 ;  /* 0x000000150a157207 */ /* 0x000fe20004800000 */
[----:B----4-:R-:W-:-:S04]  /*1f40*/  IMAD.HI.U32 R18, R19, R2, RZ ;  /* 0x0000000213127227 */ /* 0x010fc800078e00ff */
        /* <DEDUP_REMOVED lines=10> */
[----:B------:R-:W-:-:S04]  /*1ff0*/  @!P0 IMAD.HI.U32 R7, R21, R2, RZ ;  /* 0x0000000215078227 */ /* 0x000fc800078e00ff */
[----:B------:R-:W-:Y:S01]  /*2000*/  IMAD.MOV R2, RZ, RZ, -R6 ;  /* 0x000000ffff027224 */ /* 0x000fe200078e0a06 */
[----:B------:R-:W-:Y:S02]  /*2010*/  @!P0 SHF.R.U32.HI R3, RZ, R3, R7 ;  /* 0x00000003ff038219 */ /* 0x000fe40000011607 */
[----:B------:R-:W-:Y:S01]  /*2020*/  IADD3 R7, PT, PT, -R5, RZ, RZ ;  /* 0x000000ff05077210 */ /* 0x000fe20007ffe1ff */
[----:B------:R-:W-:Y:S01]  /*2030*/  IMAD R2, R40, R2, R5 ;  /* 0x0000000228027224 */ /* 0x000fe200078e0205 */
        /* <DEDUP_REMOVED lines=10> */
.L_x_33:
[----:B------:R-:W1:Y:S02]  /*20e0*/  LDCU UR8, c[0x0][0xb30] ;  /* 0x00016600ff0877ac */ /* 0x000e640008000800 */
[----:B-1----:R-:W-:-:S09]  /*20f0*/  UISETP.NE.AND UP0, UPT, UR8, 0x1, UPT ;  /* 0x000000010800788c */ /* 0x002fd2000bf05270 */
[----:B------:R-:W-:Y:S05]  /*2100*/  BRA.U UP0, `(.L_x_34) ;  /* 0x0000000100407547 */ /* 0x000fea000b800000 */
[----:B------:R-:W1:Y:S08]  /*2110*/  LDC.64 R4, c[0x0][0xb10] ;  /* 0x0002c400ff047b82 */ /* 0x000e700000000a00 */
[----:B------:R-:W2:Y:S08]  /*2120*/  LDC.64 R2, c[0x0][0xb18] ;  /* 0x0002c600ff027b82 */ /* 0x000eb00000000a00 */
[----:B------:R-:W3:Y:S08]  /*2130*/  LDC R6, c[0x0][0xb20] ;  /* 0x0002c800ff067b82 */ /* 0x000ef00000000800 */
[----:B------:R-:W4:Y:S01]  /*2140*/  LDC R7, c[0x0][0xb0c] ;  /* 0x0002c300ff077b82 */ /* 0x000f220000000800 */
[----:B-1----:R-:W-:-:S05]  /*2150*/  IMAD.HI.U32 R4, R10, R4, RZ ;  /* 0x000000040a047227 */ /* 0x002fca00078e00ff */
[----:B------:R-:W-:Y:S01]  /*2160*/  SHF.R.U32.HI R4, RZ, R5, R4 ;  /* 0x00000005ff047219 */ /* 0x000fe20000011604 */
[----:B--2---:R-:W-:Y:S01]  /*2170*/  IMAD.HI.U32 R3, R9, R3, RZ ;  /* 0x0000000309037227 */ /* 0x004fe200078e00ff */
[----:B------:R-:W-:-:S04]  /*2180*/  ISETP.NE.AND P0, PT, R2, 0x1, PT ;  /* 0x000000010200780c */ /* 0x000fc80003f05270 */
[----:B---3--:R-:W-:-:S04]  /*2190*/  SHF.R.U32.HI R3, RZ, R6, R3 ;  /* 0x00000006ff037219 */ /* 0x008fc80000011603 */
[----:B------:R-:W-:Y:S02]  /*21a0*/  SEL R3, R9, R3, !P0 ;  /* 0x0000000309037207 */ /* 0x000fe40004000000 */
[----:B----4-:R-:W-:-:S04]  /*21b0*/  ISETP.NE.AND P1, PT, R7, 0x1, PT ;  /* 0x000000010700780c */ /* 0x010fc80003f25270 */
[----:B------:R-:W-:-:S05]  /*21c0*/  SEL R4, R10, R4, !P1 ;  /* 0x000000040a047207 */ /* 0x000fca0004800000 */
[----:B------:R-:W-:Y:S02]  /*21d0*/  IMAD.IADD R5, R3, 0x1, -R4 ;  /* 0x0000000103057824 */ /* 0x000fe400078e0a04 */
[----:B------:R-:W-:Y:S02]  /*21e0*/  IMAD.IADD R3, R4, 0x1, -R3 ;  /* 0x0000000104037824 */ /* 0x000fe400078e0a03 */
[----:B------:R-:W-:Y:S02]  /*21f0*/  IMAD R10, R5, R7, R10 ;  /* 0x00000007050a7224 */ /* 0x000fe400078e020a */
[----:B------:R-:W-:-:S07]  /*2200*/  IMAD R9, R3, R2, R9 ;  /* 0x0000000203097224 */ /* 0x000fce00078e0209 */
.L_x_34:
[----:B------:R-:W-:Y:S01]  /*2210*/  VIADD R16, R16, 0x1 ;  /* 0x0000000110107836 */ /* 0x000fe20000000000 */
[----:B------:R-:W-:Y:S01]  /*2220*/  PLOP3.LUT P1, PT, PT, PT, PT, 0x80, 0x8 ;  /* 0x000000000008781c */ /* 0x000fe20003f2f070 */
[----:B------:R-:W-:Y:S02]  /*2230*/  IMAD.IADD R15, R10, 0x1, R87 ;  /* 0x000000010a0f7824 */ /* 0x000fe400078e0257 */
[----:B------:R-:W-:Y:S01]  /*2240*/  IMAD.IADD R14, R9, 0x1, R86 ;  /* 0x00000001090e7824 */ /* 0x000fe200078e0256 */
[----:B------:R-:W-:-:S04]  /*2250*/  ISETP.NE.AND P0, PT, R16, 0x2, PT ;  /* 0x000000021000780c */ /* 0x000fc80003f05270 */
[----:B------:R-:W-:Y:S02]  /*2260*/  SEL R2, RZ, 0x1, P0 ;  /* 0x00000001ff027807 */ /* 0x000fe40000000000 */
[----:B------:R-:W-:Y:S02]  /*2270*/  SEL R16, R16, RZ, P0 ;  /* 0x000000ff10107207 */ /* 0x000fe40000000000 */
[----:B------:R-:W-:Y:S01]  /*2280*/  LOP3.LUT R13, R13, R2, RZ, 0x3c, !PT ;  /* 0x000000020d0d7212 */ /* 0x000fe200078e3cff */
[----:B------:R-:W-:Y:S06]  /*2290*/  @P2 BRA `(.L_x_35) ;  /* 0xfffffff000a02947 */ /* 0x000fec000383ffff */
[----:B------:R-:W-:Y:S01]  /*22a0*/  UIADD3 UR4, UPT, UPT, UR4, 0x18, URZ ;  /* 0x0000001804047890 */ /* 0x000fe2000fffe0ff */
[----:B------:R-:W-:-:S03]  /*22b0*/  SHF.L.U32 R2, R17, 0x1f, RZ ;  /* 0x0000001f11027819 */ /* 0x000fc600000006ff */
[----:B------:R-:W-:-:S09]  /*22c0*/  ULEA UR5, UR6, UR4, 0x3 ;  /* 0x0000000406057291 */ /* 0x000fd2000f8e18ff */
[----:B------:R-:W1:Y:S02]  /*22d0*/  SYNCS.PHASECHK.TRANS64.TRYWAIT P0, [UR5], R2 ;  /* 0x00000002ff0075a7 */ /* 0x000e640008001105 */
[----:B-1----:R-:W-:Y:S05]  /*22e0*/  @!P0 BRA `(.L_x_36) ;  /* 0x00000068005c8947 */ /* 0x002fea0003800000 */
.L_x_135:
[----:B------:R-:W-:-:S04]  /*22f0*/  UIADD3 UR6, UPT, UPT, UR6, 0x1, URZ ;  /* 0x0000000106067890 */ /* 0x000fc8000fffe0ff */
[----:B------:R-:W-:-:S04]  /*2300*/  UISETP.NE.AND UP0, UPT, UR6, 0x3, UPT ;  /* 0x000000030600788c */ /* 0x000fc8000bf05270 */
[----:B------:R-:W-:Y:S02]  /*2310*/  USEL UR7, URZ, 0x1, UP0 ;  /* 0x00000001ff077887 */ /* 0x000fe40008000000 */
[----:B------:R-:W-:-:S04]  /*2320*/  USEL UR6, UR6, URZ, UP0 ;  /* 0x000000ff06067287 */ /* 0x000fc80008000000 */
[----:B------:R-:W-:Y:S01]  /*2330*/  ULEA UR5, UR6, UR4, 0x3 ;  /* 0x0000000406057291 */ /* 0x000fe2000f8e18ff */
[----:B------:R-:W-:-:S04]  /*2340*/  LOP3.LUT R17, R17, UR7, RZ, 0x3c, !PT ;  /* 0x0000000711117c12 */ /* 0x000fc8000f8e3cff */
[----:B-1----:R-:W-:-:S04]  /*2350*/  SHF.L.U32 R2, R17, 0x1f, RZ ;  /* 0x0000001f11027819 */ /* 0x002fc800000006ff */
[----:B------:R-:W1:Y:S02]  /*2360*/  SYNCS.PHASECHK.TRANS64.TRYWAIT P0, [UR5], R2 ;  /* 0x00000002ff0075a7 */ /* 0x000e640008001105 */
[----:B-1----:R-:W-:Y:S05]  /*2370*/  @!P0 BRA `(.L_x_37) ;  /* 0x0000006800508947 */ /* 0x002fea0003800000 */
.L_x_137:
[----:B------:R-:W-:-:S04]  /*2380*/  UIADD3 UR6, UPT, UPT, UR6, 0x1, URZ ;  /* 0x0000000106067890 */ /* 0x000fc8000fffe0ff */
[----:B------:R-:W-:-:S04]  /*2390*/  UISETP.NE.AND UP0, UPT, UR6, 0x3, UPT ;  /* 0x000000030600788c */ /* 0x000fc8000bf05270 */
[----:B------:R-:W-:Y:S02]  /*23a0*/  USEL UR5, URZ, 0x1, UP0 ;  /* 0x00000001ff057887 */ /* 0x000fe40008000000 */
[----:B------:R-:W-:-:S04]  /*23b0*/  USEL UR6, UR6, URZ, UP0 ;  /* 0x000000ff06067287 */ /* 0x000fc80008000000 */
[----:B------:R-:W-:Y:S01]  /*23c0*/  ULEA UR6, UR6, UR4, 0x3 ;  /* 0x0000000406067291 */ /* 0x000fe2000f8e18ff */
[----:B-1----:R-:W-:-:S04]  /*23d0*/  LOP3.LUT R2, R17, UR5, RZ, 0x3c, !PT ;  /* 0x0000000511027c12 */ /* 0x002fc8000f8e3cff */
[----:B------:R-:W-:Y:S01]  /*23e0*/  SHF.L.U32 R2, R2, 0x1f, RZ ;  /* 0x0000001f02027819 */ /* 0x000fe200000006ff */
[----:B----4-:R-:W-:-:S07]  /*23f0*/  IMAD.U32 R0, RZ, RZ, UR6 ;  /* 0x00000006ff007e24 */ /* 0x010fce000f8e00ff */
.L_x_38:
[----:B-1----:R1:W2:Y:S02]  /*2400*/  SYNCS.PHASECHK.TRANS64.TRYWAIT P0, [R0+URZ], R2 ;  /* 0x00000002000075a7 */ /* 0x0022a400080011ff */
[----:B--2---:R-:W-:Y:S05]  /*2410*/  @!P0 NANOSLEEP.SYNCS 0x989680 ;  /* 0x009896800000895d */ /* 0x004fea0003900000 */
[----:B------:R-:W2:Y:S02]  /*2420*/  @!P0 SYNCS.PHASECHK.TRANS64 P0, [R0+URZ], R2 ;  /* 0x00000002000085a7 */ /* 0x000ea400080010ff */
[----:B--2---:R-:W-:Y:S05]  /*2430*/  @P0 EXIT ;  /* 0x000000000000094d */ /* 0x004fea0003800000 */
[----:B------:R-:W-:Y:S05]  /*2440*/  BRA `(.L_x_38) ;  /* 0xfffffffc00ec7947 */ /* 0x000fea000383ffff */
.L_x_17:
[----:B------:R-:W-:-:S04]  /*2450*/  UISETP.NE.AND UP1, UPT, UR37, URZ, UPT ;  /* 0x000000ff2500728c */ /* 0x000fc8000bf25270 */
[----:B------:R-:W-:-:S09]  /*2460*/  UISETP.NE.OR UP1, UPT, UR8, 0x1, UP1 ;  /* 0x000000010800788c */ /* 0x000fd20008f25670 */
[----:B------:R-:W-:Y:S05]  /*2470*/  BRA.U UP1, `(.L_x_39) ;  /* 0x0000000501487547 */ /* 0x000fea000b800000 */
[----:B------:R-:W-:Y:S01]  /*2480*/  ISETP.NE.AND P2, PT, R2, RZ, PT ;  /* 0x000000ff0200720c */ /* 0x000fe20003f45270 */
[----:B------:R-:W-:Y:S01]  /*2490*/  IMAD.MOV.U32 R12, RZ, RZ, 0x1 ;  /* 0x00000001ff0c7424 */ /* 0x000fe200078e00ff */
[----:B------:R-:W-:Y:S02]  /*24a0*/  CS2R R10, SRZ ;  /* 0x00000000000a7805 */ /* 0x000fe4000001ff00 */
[----:B------:R-:W-:Y:S01]  /*24b0*/  CS2R R8, SRZ ;  /* 0x0000000000087805 */ /* 0x000fe2000001ff00 */
[----:B------:R-:W-:Y:S01]  /*24c0*/  UMOV UR4, 0x400 ;  /* 0x0000040000047882 */ /* 0x000fe20000000000 */
[----:B------:R-:W-:Y:S01]  /*24d0*/  UMOV UR6, URZ ;  /* 0x000000ff00067c82 */ /* 0x000fe20008000000 */
[----:B------:R-:W-:-:S12]  /*24e0*/  ULEA UR37, UR37, UR4, 0x18 ;  /* 0x0000000425257291 */ /* 0x000fd8000f8ec0ff */
.L_x_43:
[----:B------:R-:W-:Y:S02]  /*24f0*/  LEA R0, R8, UR37, 0x3 ;  /* 0x0000002508007c11 */ /* 0x000fe4000f8e18ff */
[----:B------:R-:W-:-:S03]  /*2500*/  SHF.L.U32 R4, R9, 0x1f, RZ ;  /* 0x0000001f09047819 */ /* 0x000fc600000006ff */
[----:B------:R-:W-:Y:S01]  /*2510*/  VIADD R5, R0, 0xf0 ;  /* 0x000000f000057836 */ /* 0x000fe20000000000 */
[----:B------:R-:W1:Y:S02]  /*2520*/  SYNCS.PHASECHK.TRANS64.TRYWAIT P0, [R0+URZ+0xe0], R4 ;  /* 0x0000e004000075a7 */ /* 0x000e6400080011ff */
[----:B-1----:R-:W-:Y:S05]  /*2530*/  @!P0 BRA `(.L_x_40) ;  /* 0x0000006400f88947 */ /* 0x002fea0003800000 */
.L_x_138:
[----:B------:R-:W-:Y:S01]  /*2540*/  ULEA UR5, UR6, UR37, 0x3 ;  /* 0x0000002506057291 */ /* 0x000fe2000f8e18ff */
[----:B-1----:R-:W-:Y:S01]  /*2550*/  PRMT R0, RZ, 0x654, R5 ;  /* 0x00000654ff007816 */ /* 0x002fe20000000005 */
[----:B------:R-:W-:Y:S01]  /*2560*/  @!P2 IMAD.MOV.U32 R4, RZ, RZ, 0x10 ;  /* 0x00000010ff04a424 */ /* 0x000fe200078e00ff */
[----:B------:R-:W-:Y:S01]  /*2570*/  SHF.L.U32 R5, R12, 0x1f, RZ ;  /* 0x0000001f0c057819 */ /* 0x000fe200000006ff */
[----:B------:R-:W-:Y:S01]  /*2580*/  UIADD3 UR4, UPT, UPT, UR5, 0x80, URZ ;  /* 0x0000008005047890 */ /* 0x000fe2000fffe0ff */
[----:B------:R1:W-:Y:S05]  /*2590*/  SYNCS.ARRIVE.TRANS64.RED.A1T0 RZ, [R0+URZ], RZ ;  /* 0x000000ff00ff79a7 */ /* 0x0003ea00081004ff */
[----:B------:R-:W-:Y:S01]  /*25a0*/  IMAD.U32 R6, RZ, RZ, UR4 ;  /* 0x00000004ff067e24 */ /* 0x000fe2000f8e00ff */
[----:B------:R-:W2:Y:S04]  /*25b0*/  SYNCS.PHASECHK.TRANS64.TRYWAIT P0, [UR5+0x90], R5 ;  /* 0x00009005ff0075a7 */ /* 0x000ea80008001105 */
[----:B------:R-:W-:Y:S01]  /*25c0*/  PRMT R6, R2, 0x654, R6 ;  /* 0x0000065402067816 */ /* 0x000fe20000000006 */
[----:B-12---:R-:W-:Y:S06]  /*25d0*/  @!P0 BRA `(.L_x_41) ;  /* 0x0000006400e48947 */ /* 0x006fec0003800000 */
.L_x_140:
[----:B------:R-:W-:Y:S01]  /*25e0*/  ULEA UR4, UR6, UR37, 0x4 ;  /* 0x0000002506047291 */ /* 0x000fe2000f8e20ff */
[----:B------:R-:W-:Y:S01]  /*25f0*/  SEL R3, R6, R3, !P2 ;  /* 0x0000000306037207 */ /* 0x000fe20005000000 */
[----:B------:R-:W-:Y:S01]  /*2600*/  UIADD3 UR5, UPT, UPT, UR5, 0x80, URZ ;  /* 0x0000008005057890 */ /* 0x000fe2000fffe0ff */
[----:B-1----:R-:W-:Y:S01]  /*2610*/  LEA R0, R11, UR37, 0x3 ;  /* 0x000000250b007c11 */ /* 0x002fe2000f8e18ff */
[----:B------:R-:W-:Y:S01]  /*2620*/  UIADD3 UR4, UPT, UPT, UR4, 0x110, URZ ;  /* 0x0000011004047890 */ /* 0x000fe2000fffe0ff */
[----:B------:R1:W-:Y:S01]  /*2630*/  @!P2 SYNCS.ARRIVE.TRANS64.RED RZ, [R3+URZ], R4 ;  /* 0x0000000403ffa9a7 */ /* 0x0003e200080004ff */
[----:B------:R-:W-:Y:S01]  /*2640*/  UIADD3 UR6, UPT, UPT, UR6, 0x1, URZ ;  /* 0x0000000106067890 */ /* 0x000fe2000fffe0ff */
[----:B------:R-:W-:-:S03]  /*2650*/  VIADD R8, R8, 0x1 ;  /* 0x0000000108087836 */ /* 0x000fc60000000000 */
[----:B------:R-:W-:Y:S02]  /*2660*/  UISETP.NE.AND UP0, UPT, UR6, 0x2, UPT ;  /* 0x000000020600788c */ /* 0x000fe4000bf05270 */
[----:B------:R-:W-:Y:S01]  /*2670*/  ISETP.NE.AND P0, PT, R8, 0x2, PT ;  /* 0x000000020800780c */ /* 0x000fe20003f05270 */
[----:B------:R-:W-:Y:S06]  /*2680*/  UGETNEXTWORKID.BROADCAST [UR4], [UR5] ;  /* 0x00000000040073ca */ /* 0x000fec0008000100 */
[----:B------:R-:W-:Y:S02]  /*2690*/  USEL UR4, URZ, 0x1, UP0 ;  /* 0x00000001ff047887 */ /* 0x000fe40008000000 */
[----:B------:R-:W-:-:S04]  /*26a0*/  USEL UR6, UR6, URZ, UP0 ;  /* 0x000000ff06067287 */ /* 0x000fc80008000000 */
[----:B------:R-:W-:Y:S02]  /*26b0*/  LOP3.LUT R12, R12, UR4, RZ, 0x3c, !PT ;  /* 0x000000040c0c7c12 */ /* 0x000fe4000f8e3cff */
[----:B-1----:R-:W-:-:S04]  /*26c0*/  SHF.L.U32 R4, R10, 0x1f, RZ ;  /* 0x0000001f0a047819 */ /* 0x002fc800000006ff */
[----:B------:R-:W1:Y:S02]  /*26d0*/  SYNCS.PHASECHK.TRANS64.TRYWAIT P1, [R0+URZ+0x80], R4 ;  /* 0x00008004000075a7 */ /* 0x000e6400080211ff */
[----:B-1----:R-:W-:Y:S05]  /*26e0*/  @!P1 BRA `(.L_x_42) ;  /* 0x0000006400b89947 */ /* 0x002fea0003800000 */
.L_x_141:
[C---:B-1----:R-:W-:Y:S01]  /*26f0*/  LEA R4, R11.reuse, UR37, 0x4 ;  /* 0x000000250b047c11 */ /* 0x042fe2000f8e20ff */
[----:B------:R-:W-:Y:S01]  /*2700*/  VIADD R0, R0, 0x90 ;  /* 0x0000009000007836 */ /* 0x000fe20000000000 */
[----:B------:R-:W-:Y:S01]  /*2710*/  SEL R8, R8, RZ, P0 ;  /* 0x000000ff08087207 */ /* 0x000fe20000000000 */
[----:B------:R-:W-:-:S03]  /*2720*/  VIADD R11, R11, 0x1 ;  /* 0x000000010b0b7836 */ /* 0x000fc60000000000 */
[----:B------:R-:W1:Y:S01]  /*2730*/  LDS.128 R4, [R4+0x110] ;  /* 0x0001100004047984 */ /* 0x000e620000000c00 */
[----:B------:R-:W-:Y:S02]  /*2740*/  PRMT R0, RZ, 0x654, R0 ;  /* 0x00000654ff007816 */ /* 0x000fe40000000000 */
[C---:B------:R-:W-:Y:S01]  /*2750*/  ISETP.NE.AND P1, PT, R11.reuse, 0x2, PT ;  /* 0x000000020b00780c */ /* 0x040fe20003f25270 */
[----:B------:R-:W-:Y:S01]  /*2760*/  @!PT LDS RZ, [RZ] ;  /* 0x00000000fffff984 */ /* 0x000fe20000000800 */
[----:B------:R-:W-:Y:S01]  /*2770*/  @!PT LDS RZ, [RZ] ;  /* 0x00000000fffff984 */ /* 0x000fe20000000800 */
[----:B------:R-:W-:Y:S01]  /*2780*/  @!PT LDS RZ, [RZ] ;  /* 0x00000000fffff984 */ /* 0x000fe20000000800 */
[----:B------:R-:W-:Y:S01]  /*2790*/  @!PT LDS RZ, [RZ] ;  /* 0x00000000fffff984 */ /* 0x000fe20000000800 */
[----:B------:R2:W-:Y:S06]  /*27a0*/  MEMBAR.ALL.CTA ;  /* 0x0000000000007992 */ /* 0x0005ec0000008000 */
[----:B--2---:R-:W2:Y:S01]  /*27b0*/  FENCE.VIEW.ASYNC.S ;  /* 0x00000000000073c6 */ /* 0x004ea20000000000 */
[----:B------:R-:W-:Y:S01]  /*27c0*/  SEL R11, R11, RZ, P1 ;  /* 0x000000ff0b0b7207 */ /* 0x000fe20000800000 */
[----:B--2---:R2:W-:Y:S01]  /*27d0*/  SYNCS.ARRIVE.TRANS64.RED.A1T0 RZ, [R0+URZ], RZ ;  /* 0x000000ff00ff79a7 */ /* 0x0045e200081004ff */
[----:B-1----:R-:W-:-:S02]  /*27e0*/  LOP3.LUT P3, RZ, R6, 0x1, RZ, 0xc0, !PT ;  /* 0x0000000106ff7812 */ /* 0x002fc4000786c0ff */
[----:B------:R-:W-:-:S04]  /*27f0*/  SEL R4, RZ, 0x1, P1 ;  /* 0x00000001ff047807 */ /* 0x000fc80000800000 */
[----:B------:R-:W-:Y:S02]  /*2800*/  LOP3.LUT R10, R10, R4, RZ, 0x3c, !PT ;  /* 0x000000040a0a7212 */ /* 0x000fe400078e3cff */
[----:B--2---:R-:W-:-:S04]  /*2810*/  SEL R0, RZ, 0x1, P0 ;  /* 0x00000001ff007807 */ /* 0x004fc80000000000 */
[----:B------:R-:W-:Y:S01]  /*2820*/  LOP3.LUT R9, R9, R0, RZ, 0x3c, !PT ;  /* 0x0000000009097212 */ /* 0x000fe200078e3cff */
[----:B------:R-:W-:Y:S06]  /*2830*/  @P3 BRA `(.L_x_43) ;  /* 0xfffffffc002c3947 */ /* 0x000fec000383ffff */
[----:B------:R-:W-:Y:S01]  /*2840*/  ULEA UR5, UR6, UR37, 0x3 ;  /* 0x0000002506057291 */ /* 0x000fe2000f8e18ff */
[----:B------:R-:W-:-:S08]  /*2850*/  SHF.L.U32 R2, R12, 0x1f, RZ ;  /* 0x0000001f0c027819 */ /* 0x000fd000000006ff */
[----:B------:R-:W1:Y:S02]  /*2860*/  SYNCS.PHASECHK.TRANS64 P0, [UR5+0x90], R2 ;  /* 0x00009002ff0075a7 */ /* 0x000e640008001005 */
[----:B-1----:R-:W-:Y:S05]  /*2870*/  @P0 BRA `(.L_x_44) ;  /* 0x0000000000080947 */ /* 0x002fea0003800000 */
[----:B------:R-:W1:Y:S02]  /*2880*/  SYNCS.PHASECHK.TRANS64.TRYWAIT P0, [UR5+0x90], R2 ;  /* 0x00009002ff0075a7 */ /* 0x000e640008001105 */
[----:B-1----:R-:W-:Y:S05]  /*2890*/  @!P0 BRA `(.L_x_45) ;  /* 0x0000006400608947 */ /* 0x002fea0003800000 */
.L_x_44:
[----:B------:R-:W-:-:S04]  /*28a0*/  UIADD3 UR4, UPT, UPT, UR6, 0x1, URZ ;  /* 0x0000000106047890 */ /* 0x000fc8000fffe0ff */
[----:B------:R-:W-:-:S04]  /*28b0*/  UISETP.NE.AND UP0, UPT, UR4, 0x2, UPT ;  /* 0x000000020400788c */ /* 0x000fc8000bf05270 */
[----:B------:R-:W-:Y:S02]  /*28c0*/  USEL UR7, URZ, 0x1, UP0 ;  /* 0x00000001ff077887 */ /* 0x000fe40008000000 */
[----:B------:R-:W-:-:S04]  /*28d0*/  USEL UR4, UR4, URZ, UP0 ;  /* 0x000000ff04047287 */ /* 0x000fc80008000000 */
[----:B------:R-:W-:Y:S01]  /*28e0*/  ULEA UR4, UR4, UR37, 0x3 ;  /* 0x0000002504047291 */ /* 0x000fe2000f8e18ff */
[----:B-1----:R-:W-:-:S04]  /*28f0*/  LOP3.LUT R2, R12, UR7, RZ, 0x3c, !PT ;  /* 0x000000070c027c12 */ /* 0x002fc8000f8e3cff */
[----:B------:R-:W-:-:S04]  /*2900*/  SHF.L.U32 R0, R2, 0x1f, RZ ;  /* 0x0000001f02007819 */ /* 0x000fc800000006ff */
[----:B------:R-:W1:Y:S02]  /*2910*/  SYNCS.PHASECHK.TRANS64 P0, [UR4+0x90], R0 ;  /* 0x00009000ff0075a7 */ /* 0x000e640008001004 */
[----:B-1----:R-:W-:Y:S05]  /*2920*/  @P0 EXIT ;  /* 0x000000000000094d */ /* 0x002fea0003800000 */
[----:B------:R-:W-:Y:S02]  /*2930*/  SHF.L.U32 R2, R2, 0x1f, RZ ;  /* 0x0000001f02027819 */ /* 0x000fe400000006ff */
[----:B------:R-:W-:-:S07]  /*2940*/  MOV R0, UR4 ;  /* 0x0000000400007c02 */ /* 0x000fce0008000f00 */
.L_x_46:
[----:B-1----:R1:W2:Y:S02]  /*2950*/  SYNCS.PHASECHK.TRANS64.TRYWAIT P0, [R0+URZ+0x90], R2 ;  /* 0x00009002000075a7 */ /* 0x0022a400080011ff */
[----:B--2---:R-:W-:Y:S05]  /*2960*/  @!P0 NANOSLEEP.SYNCS 0x989680 ;  /* 0x009896800000895d */ /* 0x004fea0003900000 */
[----:B------:R-:W2:Y:S02]  /*2970*/  @!P0 SYNCS.PHASECHK.TRANS64 P0, [R0+URZ+0x90], R2 ;  /* 0x00009002000085a7 */ /* 0x000ea400080010ff */
[----:B--2---:R-:W-:Y:S05]  /*2980*/  @P0 EXIT ;  /* 0x000000000000094d */ /* 0x004fea0003800000 */
[----:B------:R-:W-:Y:S05]  /*2990*/  BRA `(.L_x_46) ;  /* 0xfffffffc00ec7947 */ /* 0x000fea000383ffff */
.L_x_39:
[----:B------:R-:W-:-:S09]  /*29a0*/  UISETP.NE.AND UP1, UPT, UR8, URZ, UPT ;  /* 0x000000ff0800728c */ /* 0x000fd2000bf25270 */
[----:B------:R-:W-:Y:S05]  /*29b0*/  BRA.U UP1, `(.L_x_47) ;  /* 0x0000000d017c7547 */ /* 0x000fea000b800000 */
[----:B------:R-:W-:Y:S01]  /*29c0*/  UMOV UR4, 0x40 ;  /* 0x0000004000047882 */ /* 0x000fe20000000000 */
[----:B------:R-:W-:Y:S01]  /*29d0*/  NOP ;  /* 0x0000000000007918 */ /* 0x000fe20000000000 */
[----:B------:R-:W-:Y:S01]  /*29e0*/  ULEA UR4, UR37, UR4, 0x18 ;  /* 0x0000000425047291 */ /* 0x000fe2000f8ec0ff */
[----:B------:R-:W-:Y:S02]  /*29f0*/  UMOV UR5, 0x400 ;  /* 0x0000040000057882 */ /* 0x000fe40000000000 */
[----:B------:R-:W-:-:S06]  /*2a00*/  ULEA UR37, UR37, UR5, 0x18 ;  /* 0x0000000525257291 */ /* 0x000fcc000f8ec0ff */
[----:B------:R-:W1:Y:S02]  /*2a10*/  LDS.U8 R0, [UR4+0x1c] ;  /* 0x00001c04ff007984 */ /* 0x000e640008000000 */
[----:B-1----:R-:W-:-:S13]  /*2a20*/  ISETP.NE.AND P0, PT, R0, RZ, PT ;  /* 0x000000ff0000720c */ /* 0x002fda0003f05270 */
[----:B------:R-:W-:Y:S05]  /*2a30*/  @P0 BRA `(.L_x_48) ;  /* 0x0000000000580947 */ /* 0x000fea0003800000 */
[----:B------:R-:W-:-:S13]  /*2a40*/  ELECT P0, URZ, PT ;  /* 0x0000000000ff782f */ /* 0x000fda0003800000 */
[----:B------:R-:W-:Y:S05]  /*2a50*/  @!P0 BRA `(.L_x_49) ;  /* 0x0000000000608947 */ /* 0x000fea0003800000 */
[----:B------:R-:W-:Y:S01]  /*2a60*/  UMOV UR5, 0x10 ;  /* 0x0000001000057882 */ /* 0x000fe20000000000 */
[----:B------:R-:W-:Y:S01]  /*2a70*/  HFMA2 R0, -RZ, RZ, 0, 5.9604644775390625e-08 ;  /* 0x00000001ff007431 */ /* 0x000fe200000001ff */
[----:B------:R-:W-:-:S03]  /*2a80*/  MOV R2, 0xffff ;  /* 0x0000ffff00027802 */ /* 0x000fc60000000f00 */
[----:B------:R-:W-:Y:S04]  /*2a90*/  DEPBAR.LE SB1, 0x36 ;  /* 0x00009d800000791a */ /* 0x000fe80000000000 */
[----:B------:R-:W1:Y:S02]  /*2aa0*/  UTCATOMSWS.FIND_AND_SET.ALIGN UP0, UR5, UR5 ;  /* 0x00000005000575e3 */ /* 0x000e640008000800 */
[----:B-1----:R-:W-:Y:S01]  /*2ab0*/  MOV R3, UR5 ;  /* 0x0000000500037c02 */ /* 0x002fe20008000f00 */
[----:B------:R-:W-:Y:S06]  /*2ac0*/  BRA.U UP0, `(.L_x_50) ;  /* 0x0000000100187547 */ /* 0x000fec000b800000 */
.L_x_51:
[----:B------:R-:W-:Y:S05]  /*2ad0*/  NANOSLEEP 0x64 ;  /* 0x000000640000795d */ /* 0x000fea0003800000 */
[----:B------:R-:W-:-:S05]  /*2ae0*/  UMOV UR5, 0x10 ;  /* 0x0000001000057882 */ /* 0x000fca0000000000 */
[----:B------:R-:W-:Y:S04]  /*2af0*/  DEPBAR.LE SB1, 0x36 ;  /* 0x00009d800000791a */ /* 0x000fe80000000000 */
[----:B------:R-:W1:Y:S02]  /*2b00*/  UTCATOMSWS.FIND_AND_SET.ALIGN UP0, UR5, UR5 ;  /* 0x00000005000575e3 */ /* 0x000e640008000800 */
[----:B-1----:R-:W-:Y:S01]  /*2b10*/  MOV R3, UR5 ;  /* 0x0000000500037c02 */ /* 0x002fe20008000f00 */
[----:B------:R-:W-:Y:S05]  /*2b20*/  BRA.U !UP0, `(.L_x_51) ;  /* 0xfffffffd08e87547 */ /* 0x000fea000b83ffff */
.L_x_50:
[-C--:B------:R-:W-:Y:S02]  /*2b30*/  SHF.L.U32 R2, R2, R3.reuse, RZ ;  /* 0x0000000302027219 */ /* 0x080fe400000006ff */
[----:B------:R-:W-:Y:S01]  /*2b40*/  SHF.L.U32 R0, R0, R3, RZ ;  /* 0x0000000300007219 */ /* 0x000fe200000006ff */
[----:B------:R-:W-:Y:S02]  /*2b50*/  IMAD.SHL.U32 R3, R3, 0x20, RZ ;  /* 0x0000002003037824 */ /* 0x000fe400078e00ff */
[----:B------:R1:W-:Y:S04]  /*2b60*/  ATOMS.OR RZ, [UR4+0x14], R2 ;  /* 0x00001402ffff798c */ /* 0x0003e8000b000004 */
[----:B------:R1:W-:Y:S04]  /*2b70*/  ATOMS.OR RZ, [UR4+0x18], R0 ;  /* 0x00001800ffff798c */ /* 0x0003e8000b000004 */
[----:B------:R1:W-:Y:S01]  /*2b80*/  STS [UR37+0x130], R3 ;  /* 0x00013003ff007988 */ /* 0x0003e20008000825 */
[----:B------:R-:W-:Y:S05]  /*2b90*/  BRA `(.L_x_49) ;  /* 0x0000000000107947 */ /* 0x000fea0003800000 */
.L_x_48:
[----:B------:R-:W-:Y:S02]  /*2ba0*/  MOV R0, 0xffffffff ;  /* 0xffffffff00007802 */ /* 0x000fe40000000f00 */
[----:B------:R-:W-:-:S03]  /*2bb0*/  MOV R2, 0x2be0 ;  /* 0x00002be000027802 */ /* 0x000fc60000000f00 */
[----:B------:R1:W-:Y:S04]  /*2bc0*/  STS [UR37+0x130], R0 ;  /* 0x00013000ff007988 */ /* 0x0003e80008000825 */
[----:B-1-3-5:R-:W-:Y:S05]  /*2bd0*/  CALL.REL.NOINC `($__internal_1_$__cuda_sm10x_tcgen05_guardrail_trap_phase_invalid_during_alloc) ;  /* 0x0000006800a87944 */ /* 0x02afea0003c00000 */
.L_x_49:
[----:B------:R-:W-:Y:S05]  /*2be0*/  WARPSYNC.ALL ;  /* 0x0000000000007948 */ /* 0x000fea0003800000 */
[----:B------:R-:W2:Y:S01]  /*2bf0*/  S2UR UR6, SR_CgaCtaId ;  /* 0x00000000000679c3 */ /* 0x000ea20000008800 */
[----:B------:R-:W-:Y:S01]  /*2c00*/  UMOV UR4, 0x400 ;  /* 0x0000040000047882 */ /* 0x000fe20000000000 */
[----:B------:R-:W-:-:S06]  /*2c10*/  NOP ;  /* 0x0000000000007918 */ /* 0x000fcc0000000000 */
[----:B------:R-:W-:Y:S06]  /*2c20*/  BAR.ARV 0x6, 0xa0 ;  /* 0x0182800000007b1d */ /* 0x000fec0000002000 */
[----:B------:R-:W4:Y:S01]  /*2c30*/  LDCU UR7, c[0x0][0x38c] ;  /* 0x00007180ff0777ac */ /* 0x000f220008000800 */
[----:B------:R-:W-:Y:S01]  /*2c40*/  IMAD.MOV.U32 R11, RZ, RZ, 0x1 ;  /* 0x00000001ff0b7424 */ /* 0x000fe200078e00ff */
[----:B------:R-:W-:Y:S01]  /*2c50*/  CS2R R8, SRZ ;  /* 0x0000000000087805 */ /* 0x000fe2000001ff00 */
[----:B------:R-:W-:Y:S01]  /*2c60*/  IMAD.MOV.U32 R10, RZ, RZ, RZ ;  /* 0x000000ffff0a7224 */ /* 0x000fe200078e00ff */
[----:B------:R-:W-:Y:S01]  /*2c70*/  UMOV UR18, URZ ;  /* 0x000000ff00127c82 */ /* 0x000fe20008000000 */
[----:B------:R-:W-:Y:S01]  /*2c80*/  UMOV UR17, URZ ;  /* 0x000000ff00117c82 */ /* 0x000fe20008000000 */
[----:B------:R-:W-:Y:S01]  /*2c90*/  UMOV UR22, 0x0 ;  /* 0x0000000000167882 */ /* 0x000fe20000000000 */
[----:B------:R-:W-:Y:S01]  /*2ca0*/  UMOV UR23, 0x8200010 ;  /* 0x0820001000177882 */ /* 0x000fe20000000000 */
[----:B------:R-:W-:Y:S01]  /*2cb0*/  UMOV UR20, 0x0 ;  /* 0x0000000000147882 */ /* 0x000fe20000000000 */
[----:B------:R-:W-:Y:S01]  /*2cc0*/  UMOV UR21, 0x8200010 ;  /* 0x0820001000157882 */ /* 0x000fe20000000000 */
[----:B--2---:R-:W-:Y:S01]  /*2cd0*/  ULEA UR6, UR6, UR4, 0x18 ;  /* 0x0000000406067291 */ /* 0x004fe2000f8ec0ff */
[----:B------:R-:W2:Y:S03]  /*2ce0*/  LDCU UR4, c[0x0][0x38c] ;  /* 0x00007180ff0477ac */ /* 0x000ea60008000800 */
[----:B------:R-:W-:-:S02]  /*2cf0*/  UIADD3 UR11, UPT, UPT, UR6, 0x8400, URZ ;  /* 0x00008400060b7890 */ /* 0x000fc4000fffe0ff */
[----:B----4-:R-:W-:-:S03]  /*2d00*/  UIADD3 UR7, UPT, UPT, UR7, 0x1f, URZ ;  /* 0x0000001f07077890 */ /* 0x010fc6000fffe0ff */
[----:B-1----:R-:W1:Y:S01]  /*2d10*/  LDS R0, [UR6+0x130] ;  /* 0x00013006ff007984 */ /* 0x002e620008000800 */
[----:B------:R-:W-:Y:S02]  /*2d20*/  UIADD3 UR12, UPT, UPT, UR6, 0xe400, URZ ;  /* 0x0000e400060c7890 */ /* 0x000fe4000fffe0ff */
[----:B------:R-:W-:Y:S02]  /*2d30*/  USHF.R.S32.HI UR5, URZ, 0x1f, UR7 ;  /* 0x0000001fff057899 */ /* 0x000fe40008011407 */
[----:B------:R-:W-:Y:S02]  /*2d40*/  USHF.R.U32.HI UR11, URZ, 0x4, UR11 ;  /* 0x00000004ff0b7899 */ /* 0x000fe4000801160b */
[----:B------:R-:W-:Y:S02]  /*2d50*/  ULEA.HI UR5, UR5, UR7, URZ, 0x5 ;  /* 0x0000000705057291 */ /* 0x000fe4000f8f28ff */
[----:B------:R-:W-:Y:S02]  /*2d60*/  USHF.R.U32.HI UR12, URZ, 0x4, UR12 ;  /* 0x00000004ff0c7899 */ /* 0x000fe4000801160c */
[----:B------:R-:W-:-:S02]  /*2d70*/  USHF.R.S32.HI UR5, URZ, 0x5, UR5 ;  /* 0x00000005ff057899 */ /* 0x000fc40008011405 */
[----:B------:R-:W-:Y:S02]  /*2d80*/  ULOP3.LUT UR11, UR11, 0x3fff, URZ, 0xc0, !UPT ;  /* 0x00003fff0b0b7892 */ /* 0x000fe4000f8ec0ff */
[----:B------:R-:W-:Y:S02]  /*2d90*/  UISETP.LT.AND UP0, UPT, UR5, 0x1, UPT ;  /* 0x000000010500788c */ /* 0x000fe4000bf01270 */
[----:B------:R-:W-:Y:S02]  /*2da0*/  ULOP3.LUT UR12, UR12, 0x3fff, URZ, 0xc0, !UPT ;  /* 0x00003fff0c0c7892 */ /* 0x000fe4000f8ec0ff */
[----:B------:R-:W-:Y:S02]  /*2db0*/  USEL UR10, UR5, 0x1, !UP0 ;  /* 0x00000001050a7887 */ /* 0x000fe4000c000000 */
[----:B------:R-:W-:Y:S02]  /*2dc0*/  ULOP3.LUT UR11, UR11, 0x10000, URZ, 0xfc, !UPT ;  /* 0x000100000b0b7892 */ /* 0x000fe4000f8efcff */
[----:B------:R-:W-:-:S02]  /*2dd0*/  ULOP3.LUT UR12, UR12, 0x10000, URZ, 0xfc, !UPT ;  /* 0x000100000c0c7892 */ /* 0x000fc4000f8efcff */
[----:B------:R-:W-:Y:S02]  /*2de0*/  UIADD3 UR10, UPT, UPT, -UR10, URZ, URZ ;  /* 0x000000ff0a0a7290 */ /* 0x000fe4000fffe1ff */
[----:B--2---:R-:W-:Y:S01]  /*2df0*/  UISETP.GE.AND UP3, UPT, UR4, 0x1, UPT ;  /* 0x000000010400788c */ /* 0x004fe2000bf66270 */
[----:B-1----:R-:W-:-:S15]  /*2e00*/  R2UR UR19, R0 ;  /* 0x00000000001372ca */ /* 0x002fde00000e0000 */
.L_x_58:
[----:B------:R-:W-:Y:S02]  /*2e10*/  LEA R0, R10, UR6, 0x3 ;  /* 0x000000060a007c11 */ /* 0x000fe4000f8e18ff */
[----:B------:R-:W-:Y:S02]  /*2e20*/  SHF.L.U32 R2, R9, 0x1f, RZ ;  /* 0x0000001f09027819 */ /* 0x000fe400000006ff */
[----:B------:R-:W-:Y:S01]  /*2e30*/  PLOP3.LUT P0, PT, PT, PT, UP3, 0x80, 0x8 ;  /* 0x000000000008781c */ /* 0x000fe20003f0f038 */
[----:B------:R-:W-:Y:S01]  /*2e40*/  VIADD R3, R0, 0x90 ;  /* 0x0000009000037836 */ /* 0x000fe20000000000 */
[----:B-1----:R-:W1:Y:S02]  /*2e50*/  SYNCS.PHASECHK.TRANS64.TRYWAIT P1, [R0+URZ+0x80], R2 ;  /* 0x00008002000075a7 */ /* 0x002e6400080211ff */
[----:B-1--4-:R-:W-:Y:S09]  /*2e60*/  @!P1 BRA `(.L_x_52) ;  /* 0x0000006000049947 */ /* 0x012ff20003800000 */
.L_x_143:
[----:B------:R-:W-:Y:S01]  /*2e70*/  LEA R4, R10, UR6, 0x4 ;  /* 0x000000060a047c11 */ /* 0x000fe2000f8e20ff */
[----:B------:R-:W-:Y:S01]  /*2e80*/  @UP3 ULEA UR4, UR17, UR6, 0x3 ;  /* 0x0000000611043291 */ /* 0x000fe2000f8e18ff */
[----:B------:R-:W-:Y:S01]  /*2e90*/  PLOP3.LUT P2, PT, PT, PT, PT, 0x80, 0x8 ;  /* 0x000000000008781c */ /* 0x000fe20003f4f070 */
[----:B------:R-:W-:Y:S01]  /*2ea0*/  ULEA UR8, UR18, UR6, 0x3 ;  /* 0x0000000612087291 */ /* 0x000fe2000f8e18ff */
[----:B------:R-:W-:Y:S01]  /*2eb0*/  PRMT R3, RZ, 0x654, R3 ;  /* 0x00000654ff037816 */ /* 0x000fe20000000003 */
[----:B------:R-:W-:Y:S01]  /*2ec0*/  ULEA UR9, UR18, UR19, 0x7 ;  /* 0x0000001312097291 */ /* 0x000fe2000f8e38ff */
[----:B------:R-:W2:Y:S01]  /*2ed0*/  LDS.128 R4, [R4+0x110] ;  /* 0x0001100004047984 */ /* 0x000ea20000000c00 */
[----:B-1----:R-:W-:Y:S02]  /*2ee0*/  @P0 SHF.L.U32 R2, R8, 0x1f, RZ ;  /* 0x0000001f08020819 */ /* 0x002fe400000006ff */
[----:B------:R-:W-:Y:S01]  /*2ef0*/  SHF.L.U32 R0, R11, 0x1f, RZ ;  /* 0x0000001f0b007819 */ /* 0x000fe200000006ff */
[----:B------:R-:W-:Y:S01]  /*2f00*/  @!PT LDS RZ, [RZ] ;  /* 0x00000000fffff984 */ /* 0x000fe20000000800 */
[----:B------:R-:W-:Y:S01]  /*2f10*/  @!PT LDS RZ, [RZ] ;  /* 0x00000000fffff984 */ /* 0x000fe20000000800 */
[----:B------:R-:W-:Y:S01]  /*2f20*/  @!PT LDS RZ, [RZ] ;  /* 0x00000000fffff984 */ /* 0x000fe20000000800 */
[----:B------:R-:W-:Y:S01]  /*2f30*/  @!PT LDS RZ, [RZ] ;  /* 0x00000000fffff984 */ /* 0x000fe20000000800 */
[----:B------:R1:W-:Y:S06]  /*2f40*/  MEMBAR.ALL.CTA ;  /* 0x0000000000007992 */ /* 0x0003ec0000008000 */
[----:B-1----:R-:W1:Y:S02]  /*2f50*/  FENCE.VIEW.ASYNC.S ;  /* 0x00000000000073c6 */ /* 0x002e640000000000 */
[----:B-1----:R1:W-:Y:S01]  /*2f60*/  SYNCS.ARRIVE.TRANS64.RED.A1T0 RZ, [R3+URZ], RZ ;  /* 0x000000ff03ff79a7 */ /* 0x0023e200081004ff */
[----:B------:R1:W4:Y:S01]  /*2f70*/  @P0 SYNCS.PHASECHK.TRANS64.TRYWAIT P2, [UR4], R2 ;  /* 0x00000002ff0005a7 */ /* 0x0003220008041104 */
[----:B--2---:R-:W-:Y:S01]  /*2f80*/  LOP3.LUT P1, RZ, R6, 0x1, RZ, 0xc0, !PT ;  /* 0x0000000106ff7812 */ /* 0x004fe2000782c0ff */
[----:B------:R-:W2:Y:S02]  /*2f90*/  SYNCS.PHASECHK.TRANS64.TRYWAIT P0, [UR8+0xc0], R0 ;  /* 0x0000c000ff0075a7 */ /* 0x000ea40008001108 */
[----:B-12-4-:R-:W-:Y:S10]  /*2fa0*/  @!P0 BRA `(.L_x_53) ;  /* 0x0000005c00c88947 */ /* 0x016ff40003800000 */
.L_x_145:
[----:B------:R-:W-:Y:S01]  /*2fb0*/  IADD3 R10, PT, PT, R10, 0x1, RZ ;  /* 0x000000010a0a7810 */ /* 0x000fe20007ffe0ff */
[----:B------:R-:W-:Y:S06]  /*2fc0*/  BRA.U !UP3, `(.L_x_54) ;  /* 0x000000010b987547 */ /* 0x000fec000b800000 */
[----:B------:R-:W-:Y:S01]  /*2fd0*/  UPLOP3.LUT UP4, UPT, UPT, UPT, UPT, 0x40, 0x4 ;  /* 0x000000000004789c */ /* 0x000fe20003f8e870 */
[----:B------:R-:W-:Y:S01]  /*2fe0*/  UMOV UR16, UR10 ;  /* 0x0000000a00107c82 */ /* 0x000fe20008000000 */
[----:B------:R-:W-:Y:S01]  /*2ff0*/  UMOV UR15, UR5 ;  /* 0x00000005000f7c82 */ /* 0x000fe20008000000 */
[----:B------:R-:W-:-:S08]  /*3000*/  UMOV UR14, UR17 ;  /* 0x00000011000e7c82 */ /* 0x000fd00008000000 */
.L_x_57:
[----:B------:R-:W-:Y:S02]  /*3010*/  UIADD3 UR16, UPT, UPT, UR16, 0x1, URZ ;  /* 0x0000000110107890 */ /* 0x000fe4000fffe0ff */
[----:B--2---:R-:W-:Y:S02]  /*3020*/  ULEA UR7, UR14, UR6, 0x3 ;  /* 0x000000060e077291 */ /* 0x004fe4000f8e18ff */
[----:B------:R-:W-:Y:S01]  /*3030*/  UISETP.NE.AND UP0, UPT, UR16, URZ, UPT ;  /* 0x000000ff1000728c */ /* 0x000fe2000bf05270 */
[----:B----4-:R-:W-:Y:S10]  /*3040*/  @P2 BRA `(.L_x_55) ;  /* 0x00000000000c2947 */ /* 0x010ff40003800000 */
[----:B-1----:R-:W-:Y:S04]  /*3050*/  SHF.L.U32 R2, R8, 0x1f, RZ ;  /* 0x0000001f08027819 */ /* 0x002fe800000006ff */
[----:B------:R-:W1:Y:S02]  /*3060*/  SYNCS.PHASECHK.TRANS64.TRYWAIT P0, [UR7], R2 ;  /* 0x00000002ff0075a7 */ /* 0x000e640008001107 */
[----:B-1----:R-:W-:Y:S05]  /*3070*/  @!P0 BRA `(.L_x_56) ;  /* 0x0000005c00ac8947 */ /* 0x002fea0003800000 */
.L_x_55:
[----:B------:R-:W-:Y:S01]  /*3080*/  UISETP.NE.AND UP1, UPT, UR15, 0x1, UPT ;  /* 0x000000010f00788c */ /* 0x000fe2000bf25270 */
[----:B------:R-:W-:Y:S01]  /*3090*/  PLOP3.LUT P2, PT, PT, PT, PT, 0x80, 0x8 ;  /* 0x000000000008781c */ /* 0x000fe20003f4f070 */
[----:B------:R-:W-:Y:S02]  /*30a0*/  UIADD3 UR17, UPT, UPT, UR14, 0x1, URZ ;  /* 0x000000010e117890 */ /* 0x000fe4000fffe0ff */
[----:B------:R-:W-:Y:S02]  /*30b0*/  ULEA UR24, UR14, UR12, 0x9 ;  /* 0x0000000c0e187291 */ /* 0x000fe4000f8e48ff */
[----:B------:R-:W-:Y:S01]  /*30c0*/  UISETP.NE.AND UP2, UPT, UR17, 0x3, UPT ;  /* 0x000000031100788c */ /* 0x000fe2000bf45270 */
[----:B------:R-:W-:Y:S01]  /*30d0*/  PLOP3.LUT P0, PT, PT, PT, UP1, 0x80, 0x8 ;  /* 0x000000000008781c */ /* 0x000fe20003f0f018 */
[----:B------:R-:W-:Y:S02]  /*30e0*/  ULEA UR26, UR14, UR11, 0x9 ;  /* 0x0000000b0e1a7291 */ /* 0x000fe4000f8e48ff */
[----:B------:R-:W-:Y:S02]  /*30f0*/  USEL UR13, URZ, 0x1, UP2 ;  /* 0x00000001ff0d7887 */ /* 0x000fe40009000000 */
[----:B------:R-:W-:Y:S02]  /*3100*/  USEL UR17, UR17, URZ, UP2 ;  /* 0x000000ff11117287 */ /* 0x000fe40009000000 */
[----:B------:R-:W-:Y:S02]  /*3110*/  UIADD3 UR30, UPT, UPT, UR24, 0x2, URZ ;  /* 0x00000002181e7890 */ /* 0x000fe4000fffe0ff */
[----:B------:R-:W-:Y:S01]  /*3120*/  @UP1 ULEA UR4, UR17, UR6, 0x3 ;  /* 0x0000000611041291 */ /* 0x000fe2000f8e18ff */
[----:B------:R-:W-:Y:S01]  /*3130*/  LOP3.LUT R8, R8, UR13, RZ, 0x3c, !PT ;  /* 0x0000000d08087c12 */ /* 0x000fe2000f8e3cff */
[----:B------:R-:W-:Y:S02]  /*3140*/  UIADD3 UR28, UPT, UPT, UR26, 0x2, URZ ;  /* 0x000000021a1c7890 */ /* 0x000fe4000fffe0ff */
[----:B------:R-:W-:Y:S01]  /*3150*/  UIADD3 UR7, UPT, UPT, UR7, 0x18, URZ ;  /* 0x0000001807077890 */ /* 0x000fe2000fffe0ff */
[----:B-1----:R-:W-:Y:S01]  /*3160*/  @P0 SHF.L.U32 R0, R8, 0x1f, RZ ;  /* 0x0000001f08000819 */ /* 0x002fe200000006ff */
[----:B------:R-:W-:Y:S01]  /*3170*/  UMOV UR25, 0x80004020 ;  /* 0x8000402000197882 */ /* 0x000fe20000000000 */
[----:B------:R-:W-:Y:S01]  /*3180*/  UMOV UR27, 0x80004020 ;  /* 0x80004020001b7882 */ /* 0x000fe20000000000 */
[----:B------:R-:W-:Y:S01]  /*3190*/  UMOV UR31, 0x80004020 ;  /* 0x80004020001f7882 */ /* 0x000fe20000000000 */
[----:B------:R2:W4:Y:S01]  /*31a0*/  @P0 SYNCS.PHASECHK.TRANS64.TRYWAIT P2, [UR4], R0 ;  /* 0x00000000ff0005a7 */ /* 0x0005220008041104 */
[----:B------:R-:W-:Y:S01]  /*31b0*/  UIADD3 UR15, UPT, UPT, UR15, -0x1, URZ ;  /* 0xffffffff0f0f7890 */ /* 0x000fe2000fffe0ff */
[----:B------:R2:W-:Y:S01]  /*31c0*/  UTCHMMA gdesc[UR26], gdesc[UR24], tmem[UR9], tmem[UR22], idesc[UR23], UP4 ;  /* 0x00ff16181a0075ea */ /* 0x0005e2000a000009 */
[----:B------:R-:W-:Y:S01]  /*31d0*/  UPLOP3.LUT UP4, UPT, UPT, UPT, UPT, 0x80, 0x8 ;  /* 0x000000000008789c */ /* 0x000fe20003f8f070 */
[----:B------:R-:W-:Y:S01]  /*31e0*/  UMOV UR29, 0x80004020 ;  /* 0x80004020001d7882 */ /* 0x000fe20000000000 */
[----:B------:R-:W-:Y:S01]  /*31f0*/  UMOV UR14, UR17 ;  /* 0x00000011000e7c82 */ /* 0x000fe20008000000 */
[----:B------:R2:W-:Y:S01]  /*3200*/  UTCHMMA gdesc[UR28], gdesc[UR30], tmem[UR9], tmem[UR20], idesc[UR21], UPT ;  /* 0x00ff141e1c0075ea */ /* 0x0005e2000b800009 */
[----:B------:R2:W-:Y:S01]  /*3210*/  UTCBAR [UR7], URZ ;  /* 0x000000ff070073e9 */ /* 0x0005e200080000ff */
[----:B------:R-:W-:Y:S06]  /*3220*/  BRA.U UP0, `(.L_x_57) ;  /* 0xfffffffd00787547 */ /* 0x000fec000b83ffff */
.L_x_54:
[----:B------:R-:W-:Y:S01]  /*3230*/  UIADD3 UR18, UPT, UPT, UR18, 0x1, URZ ;  /* 0x0000000112127890 */ /* 0x000fe2000fffe0ff */
[C---:B------:R-:W-:Y:S01]  /*3240*/  ISETP.NE.AND P0, PT, R10.reuse, 0x2, PT ;  /* 0x000000020a00780c */ /* 0x040fe20003f05270 */
[----:B------:R-:W-:Y:S02]  /*3250*/  UIADD3 UR8, UPT, UPT, UR8, 0xa0, URZ ;  /* 0x000000a008087890 */ /* 0x000fe4000fffe0ff */
[----:B------:R-:W-:Y:S01]  /*3260*/  UISETP.NE.AND UP0, UPT, UR18, 0x4, UPT ;  /* 0x000000041200788c */ /* 0x000fe2000bf05270 */
[----:B-12---:R-:W-:Y:S02]  /*3270*/  SEL R0, RZ, 0x1, P0 ;  /* 0x00000001ff007807 */ /* 0x006fe40000000000 */
[----:B------:R-:W-:Y:S01]  /*3280*/  SEL R10, R10, RZ, P0 ;  /* 0x000000ff0a0a7207 */ /* 0x000fe20000000000 */
[----:B------:R-:W-:Y:S01]  /*3290*/  USEL UR4, URZ, 0x1, UP0 ;  /* 0x00000001ff047887 */ /* 0x000fe20008000000 */
[----:B------:R-:W-:Y:S01]  /*32a0*/  LOP3.LUT R9, R9, R0, RZ, 0x3c, !PT ;  /* 0x0000000009097212 */ /* 0x000fe200078e3cff */
[----:B------:R-:W-:Y:S01]  /*32b0*/  USEL UR18, UR18, URZ, UP0 ;  /* 0x000000ff12127287 */ /* 0x000fe20008000000 */
[----:B------:R1:W-:Y:S03]  /*32c0*/  UTCBAR [UR8], URZ ;  /* 0x000000ff080073e9 */ /* 0x0003e600080000ff */
[----:B------:R-:W-:Y:S01]  /*32d0*/  LOP3.LUT R11, R11, UR4, RZ, 0x3c, !PT ;  /* 0x000000040b0b7c12 */ /* 0x000fe2000f8e3cff */
[----:B------:R-:W-:Y:S07]  /*32e0*/  @P1 BRA `(.L_x_58) ;  /* 0xfffffff800c81947 */ /* 0x000fee000383ffff */
[----:B------:R-:W2:Y:S01]  /*32f0*/  S2UR UR4, SR_CgaCtaId ;  /* 0x00000000000479c3 */ /* 0x000ea20000008800 */
[----:B------:R-:W-:Y:S01]  /*3300*/  ELECT P0, URZ, PT ;  /* 0x0000000000ff782f */ /* 0x000fe20003800000 */
[----:B------:R-:W-:Y:S01]  /*3310*/  IMAD.MOV.U32 R0, RZ, RZ, 0x1 ;  /* 0x00000001ff007424 */ /* 0x000fe200078e00ff */
[----:B------:R-:W-:Y:S01]  /*3320*/  UIADD3 UR6, UPT, UPT, UR6, 0xc0, URZ ;  /* 0x000000c006067890 */ /* 0x000fe2000fffe0ff */
[----:B------:R-:W-:Y:S01]  /*3330*/  SHF.L.U32 R2, R11, 0x1f, RZ ;  /* 0x0000001f0b027819 */ /* 0x000fe200000006ff */
[----:B------:R-:W-:-:S03]  /*3340*/  UMOV UR5, 0x40 ;  /* 0x0000004000057882 */ /* 0x000fc60000000000 */
[----:B------:R-:W-:Y:S01]  /*3350*/  UVIRTCOUNT.DEALLOC.SMPOOL 0x80 ;  /* 0x000000800000784c */ /* 0x000fe20000000000 */
[----:B--2---:R-:W-:Y:S02]  /*3360*/  ULEA UR4, UR4, UR5, 0x18 ;  /* 0x0000000504047291 */ /* 0x004fe4000f8ec0ff */
[----:B------:R-:W-:-:S07]  /*3370*/  ULEA UR5, UR18, UR6, 0x3 ;  /* 0x0000000612057291 */ /* 0x000fce000f8e18ff */
[----:B------:R2:W-:Y:S02]  /*3380*/  @P0 STS.U8 [UR4+0x1c], R0 ;  /* 0x00001c00ff000988 */ /* 0x0005e40008000004 */
[----:B------:R-:W3:Y:S02]  /*3390*/  SYNCS.PHASECHK.TRANS64.TRYWAIT P0, [UR5], R2 ;  /* 0x00000002ff0075a7 */ /* 0x000ee40008001105 */
[----:B--23--:R-:W-:Y:S05]  /*33a0*/  @!P0 BRA `(.L_x_59) ;  /* 0x0000005800f88947 */ /* 0x00cfea0003800000 */
.L_x_148:
[----:B------:R-:W-:-:S04]  /*33b0*/  UIADD3 UR7, UPT, UPT, UR18, 0x1, URZ ;  /* 0x0000000112077890 */ /* 0x000fc8000fffe0ff */
[----:B------:R-:W-:-:S04]  /*33c0*/  UISETP.NE.AND UP0, UPT, UR7, 0x4, UPT ;  /* 0x000000040700788c */ /* 0x000fc8000bf05270 */
[----:B-1----:R-:W-:Y:S02]  /*33d0*/  USEL UR8, URZ, 0x1, UP0 ;  /* 0x00000001ff087887 */ /* 0x002fe40008000000 */
[----:B------:R-:W-:-:S04]  /*33e0*/  USEL UR7, UR7, URZ, UP0 ;  /* 0x000000ff07077287 */ /* 0x000fc80008000000 */
[----:B------:R-:W-:Y:S01]  /*33f0*/  ULEA UR5, UR7, UR6, 0x3 ;  /* 0x0000000607057291 */ /* 0x000fe2000f8e18ff */
[----:B--2---:R-:W-:-:S04]  /*3400*/  LOP3.LUT R2, R11, UR8, RZ, 0x3c, !PT ;  /* 0x000000080b027c12 */ /* 0x004fc8000f8e3cff */
[----:B------:R-:W-:-:S04]  /*3410*/  SHF.L.U32 R3, R2, 0x1f, RZ ;  /* 0x0000001f02037819 */ /* 0x000fc800000006ff */
[----:B------:R-:W1:Y:S02]  /*3420*/  SYNCS.PHASECHK.TRANS64.TRYWAIT P0, [UR5], R3 ;  /* 0x00000003ff0075a7 */ /* 0x000e640008001105 */
[----:B-1----:R-:W-:Y:S05]  /*3430*/  @!P0 BRA `(.L_x_60) ;  /* 0x0000005800ec8947 */ /* 0x002fea0003800000 */
.L_x_150:
        /* <DEDUP_REMOVED lines=9> */
.L_x_152:
[----:B------:R-:W-:-:S04]  /*34d0*/  UIADD3 UR7, UPT, UPT, UR7, 0x1, URZ ;  /* 0x0000000107077890 */ /* 0x000fc8000fffe0ff */
[----:B------:R-:W-:-:S04]  /*34e0*/  UISETP.NE.AND UP0, UPT, UR7, 0x4, UPT ;  /* 0x000000040700788c */ /* 0x000fc8000bf05270 */
[----:B------:R-:W-:Y:S02]  /*34f0*/  USEL UR5, URZ, 0x1, UP0 ;  /* 0x00000001ff057887 */ /* 0x000fe40008000000 */
[----:B------:R-:W-:-:S04]  /*3500*/  USEL UR7, UR7, URZ, UP0 ;  /* 0x000000ff07077287 */ /* 0x000fc80008000000 */
[----:B------:R-:W-:Y:S01]  /*3510*/  ULEA UR7, UR7, UR6, 0x3 ;  /* 0x0000000607077291 */ /* 0x000fe2000f8e18ff */
[----:B------:R-:W-:-:S04]  /*3520*/  LOP3.LUT R2, R2, UR5, RZ, 0x3c, !PT ;  /* 0x0000000502027c12 */ /* 0x000fc8000f8e3cff */
[----:B------:R-:W-:-:S04]  /*3530*/  SHF.L.U32 R2, R2, 0x1f, RZ ;  /* 0x0000001f02027819 */ /* 0x000fc800000006ff */
[----:B------:R-:W2:Y:S02]  /*3540*/  SYNCS.PHASECHK.TRANS64.TRYWAIT P0, [UR7], R2 ;  /* 0x00000002ff0075a7 */ /* 0x000ea40008001107 */
[----:B--2---:R-:W-:Y:S05]  /*3550*/  @!P0 BRA `(.L_x_62) ;  /* 0x0000005800d48947 */ /* 0x004fea0003800000 */
.L_x_154:
[----:B------:R-:W-:Y:S01]  /*3560*/  NOP ;  /* 0x0000000000007918 */ /* 0x000fe20000000000 */
[----:B-1----:R-:W1:Y:S01]  /*3570*/  LDS R0, [UR4+0x14] ;  /* 0x00001404ff007984 */ /* 0x002e620008000800 */
[----:B------:R-:W-:Y:S01]  /*3580*/  ULOP3.LUT UR6, UR19, 0xffff, URZ, 0xc0, !UPT ;  /* 0x0000ffff13067892 */ /* 0x000fe2000f8ec0ff */
[----:B------:R-:W-:Y:S01]  /*3590*/  UMOV UR8, 0xffff ;  /* 0x0000ffff00087882 */ /* 0x000fe20000000000 */
[----:B------:R-:W-:Y:S02]  /*35a0*/  UMOV UR5, 0x1 ;  /* 0x0000000100057882 */ /* 0x000fe40000000000 */
[----:B------:R-:W-:-:S04]  /*35b0*/  USHF.R.U32.HI UR6, URZ, 0x5, UR6 ;  /* 0x00000005ff067899 */ /* 0x000fc80008011606 */
[----:B------:R-:W-:Y:S02]  /*35c0*/  USHF.L.U32 UR8, UR8, UR6, URZ ;  /* 0x0000000608087299 */ /* 0x000fe400080006ff */
[----:B------:R-:W-:-:S04]  /*35d0*/  USHF.L.U32 UR5, UR5, UR6, URZ ;  /* 0x0000000605057299 */ /* 0x000fc800080006ff */
[----:B-1----:R-:W-:-:S04]  /*35e0*/  LOP3.LUT R0, R0, UR8, RZ, 0xc0, !PT ;  /* 0x0000000800007c12 */ /* 0x002fc8000f8ec0ff */
[----:B------:R-:W-:-:S13]  /*35f0*/  ISETP.NE.AND P0, PT, R0, UR8, PT ;  /* 0x0000000800007c0c */ /* 0x000fda000bf05270 */
[----:B------:R-:W-:Y:S05]  /*3600*/  @P0 BRA `(.L_x_63) ;  /* 0x0000000000580947 */ /* 0x000fea0003800000 */
[----:B------:R-:W1:Y:S02]  /*3610*/  LDS R0, [UR4+0x18] ;  /* 0x00001804ff007984 */ /* 0x000e640008000800 */
[----:B-1----:R-:W-:-:S04]  /*3620*/  LOP3.LUT R0, R0, UR5, RZ, 0xc0, !PT ;  /* 0x0000000500007c12 */ /* 0x002fc8000f8ec0ff */
[----:B------:R-:W-:-:S13]  /*3630*/  ISETP.NE.AND P0, PT, R0, UR5, PT ;  /* 0x0000000500007c0c */ /* 0x000fda000bf05270 */
[----:B------:R-:W-:Y:S05]  /*3640*/  @P0 BRA `(.L_x_64) ;  /* 0x00000000003c0947 */ /* 0x000fea0003800000 */
[----:B------:R-:W1:Y:S01]  /*3650*/  S2R R2, SR_LANEID ;  /* 0x0000000000027919 */ /* 0x000e620000000000 */
[----:B------:R-:W-:Y:S01]  /*3660*/  ULOP3.LUT UR8, URZ, UR8, URZ, 0x33, !UPT ;  /* 0x00000008ff087292 */ /* 0x000fe2000f8e33ff */
[----:B------:R-:W-:Y:S02]  /*3670*/  VOTEU.ANY UR7, UPT, PT ;  /* 0x0000000000077886 */ /* 0x000fe400038e0100 */
[----:B------:R-:W-:-:S03]  /*3680*/  UFLO.U32 UR7, UR7 ;  /* 0x00000007000772bd */ /* 0x000fc600080e0000 */
[----:B------:R-:W-:-:S04]  /*3690*/  IMAD.U32 R0, RZ, RZ, UR8 ;  /* 0x00000008ff007e24 */ /* 0x000fc8000f8e00ff */
[----:B------:R2:W3:Y:S02]  /*36a0*/  REDUX UR6, R0 ;  /* 0x00000000000673c4 */ /* 0x0004e40000000000 */
[----:B------:R1:W-:Y:S02]  /*36b0*/  UTCATOMSWS.AND URZ, UR8 ;  /* 0x0000000800ff79e3 */ /* 0x0003e40008000000 */
[----:B-1----:R-:W-:Y:S02]  /*36c0*/  ISETP.EQ.U32.AND P0, PT, R2, UR7, PT ;  /* 0x0000000702007c0c */ /* 0x002fe4000bf02070 */
[----:B--2---:R-:W-:Y:S02]  /*36d0*/  LOP3.LUT R0, RZ, UR5, RZ, 0x33, !PT ;  /* 0x00000005ff007c12 */ /* 0x004fe4000f8e33ff */
[----:B---3--:R-:W-:Y:S02]  /*36e0*/  MOV R2, UR6 ;  /* 0x0000000600027c02 */ /* 0x008fe40008000f00 */
[----:B------:R-:W1:Y:S07]  /*36f0*/  REDUX UR5, R0 ;  /* 0x00000000000573c4 */ /* 0x000e6e0000000000 */
[----:B------:R2:W-:Y:S01]  /*3700*/  @P0 ATOMS.AND RZ, [UR4+0x14], R2 ;  /* 0x00001402ffff098c */ /* 0x0005e2000a800004 */
[----:B-1----:R-:W-:-:S05]  /*3710*/  IMAD.U32 R0, RZ, RZ, UR5 ;  /* 0x00000005ff007e24 */ /* 0x002fca000f8e00ff */
[----:B------:R2:W-:Y:S01]  /*3720*/  @P0 ATOMS.AND RZ, [UR4+0x18], R0 ;  /* 0x00001800ffff098c */ /* 0x0005e2000a800004 */
[----:B------:R-:W-:Y:S05]  /*3730*/  BRA `(.L_x_65) ;  /* 0x0000000000147947 */ /* 0x000fea0003800000 */
.L_x_64:
[----:B------:R-:W-:Y:S02]  /*3740*/  MOV R2, 0x3760 ;  /* 0x0000376000027802 */ /* 0x000fe40000000f00 */
[----:B----45:R-:W-:Y:S05]  /*3750*/  CALL.REL.NOINC `($__internal_0_$__cuda_sm10x_tcgen05_guardrail_trap_col_being_dealloced_not_returned_by_alloc) ;  /* 0x0000005c00bc7944 */ /* 0x030fea0003c00000 */
[----:B------:R-:W-:Y:S05]  /*3760*/  BRA `(.L_x_65) ;  /* 0x0000000000087947 */ /* 0x000fea0003800000 */
.L_x_63:
[----:B------:R-:W-:Y:S02]  /*3770*/  MOV R2, 0x3790 ;  /* 0x0000379000027802 */ /* 0x000fe40000000f00 */
[----:B----45:R-:W-:Y:S05]  /*3780*/  CALL.REL.NOINC `($__internal_2_$__cuda_sm10x_tcgen05_guardrail_trap_unallocated_columns_being_dealloced) ;  /* 0x0000005c00c87944 */ /* 0x030fea0003c00000 */
.L_x_65:
[----:B------:R-:W-:Y:S01]  /*3790*/  NOP ;  /* 0x0000000000007918 */ /* 0x000fe20000000000 */
[----:B------:R-:W-:Y:S05]  /*37a0*/  EXIT ;  /* 0x000000000000794d */ /* 0x000fea0003800000 */
.L_x_47:
[----:B------:R-:W-:-:S09]  /*37b0*/  UISETP.NE.OR UP2, UPT, UR8, 0x3, !UP2 ;  /* 0x000000030800788c */ /* 0x000fd2000d745670 */
[----:B------:R-:W-:Y:S05]  /*37c0*/  BRA.U UP2, `(.L_x_66) ;  /* 0x0000001102087547 */ /* 0x000fea000b800000 */
[----:B------:R-:W1:Y:S01]  /*37d0*/  LDC R0, c[0x0][0xb30] ;  /* 0x0002cc00ff007b82 */ /* 0x000e620000000800 */
[----:B------:R-:W2:Y:S01]  /*37e0*/  LDCU.64 UR8, c[0x0][0x888] ;  /* 0x00011100ff0877ac */ /* 0x000ea20008000a00 */
[----:B------:R-:W-:Y:S02]  /*37f0*/  HFMA2 R27, -RZ, RZ, 0, 0 ;  /* 0x00000000ff1b7431 */ /* 0x000fe400000001ff */
[----:B------:R-:W-:Y:S01]  /*3800*/  IMAD.MOV.U32 R29, RZ, RZ, 0x1 ;  /* 0x00000001ff1d7424 */ /* 0x000fe200078e00ff */
[----:B------:R-:W-:Y:S01]  /*3810*/  MOV R25, 0x2000 ;  /* 0x0000200000197802 */ /* 0x000fe20000000f00 */
[----:B------:R-:W4:Y:S01]  /*3820*/  LDCU.64 UR4, c[0x0][0x890] ;  /* 0x00011200ff0477ac */ /* 0x000f220008000a00 */
[----:B------:R-:W-:Y:S01]  /*3830*/  IMAD.MOV.U32 R28, RZ, RZ, RZ ;  /* 0x000000ffff1c7224 */ /* 0x000fe200078e00ff */
[----:B------:R-:W3:Y:S01]  /*3840*/  LDC R24, c[0x0][0x370] ;  /* 0x0000dc00ff187b82 */ /* 0x000ee20000000800 */
[----:B------:R-:W-:Y:S01]  /*3850*/  UMOV UR7, 0x400 ;  /* 0x0000040000077882 */ /* 0x000fe20000000000 */
[----:B------:R-:W-:-:S02]  /*3860*/  UPLOP3.LUT UP1, UPT, UPT, UPT, UPT, 0x40, 0x4 ;  /* 0x000000000004789c */ /* 0x000fc40003f2e870 */
[----:B------:R-:W-:-:S04]  /*3870*/  ULEA UR7, UR37, UR7, 0x18 ;  /* 0x0000000725077291 */ /* 0x000fc8000f8ec0ff */
[----:B------:R-:W3:Y:S01]  /*3880*/  LDC R3, c[0x0][0xb0c] ;  /* 0x0002c300ff037b82 */ /* 0x000ee20000000800 */
[----:B------:R-:W-:Y:S02]  /*3890*/  UIADD3 UR13, UPT, UPT, UR7, 0x48, URZ ;  /* 0x00000048070d7890 */ /* 0x000fe4000fffe0ff */
[----:B--2---:R-:W-:Y:S02]  /*38a0*/  UISETP.NE.U32.AND UP2, UPT, UR8, URZ, UPT ;  /* 0x000000ff0800728c */ /* 0x004fe4000bf45070 */
[----:B------:R-:W-:Y:S02]  /*38b0*/  UIADD3 UR33, UPT, UPT, UR7, 0x30, URZ ;  /* 0x0000003007217890 */ /* 0x000fe4000fffe0ff */
[----:B----4-:R-:W-:Y:S01]  /*38c0*/  UISETP.NE.U32.AND UP3, UPT, UR4, URZ, UPT ;  /* 0x000000ff0400728c */ /* 0x010fe2000bf65070 */
[----:B------:R-:W2:Y:S01]  /*38d0*/  LDC R18, c[0x0][0xb20] ;  /* 0x0002c800ff127b82 */ /* 0x000ea20000000800 */
[----:B-1----:R-:W-:Y:S01]  /*38e0*/  ISETP.NE.AND P1, PT, R0, 0x1, PT ;  /* 0x000000010000780c */ /* 0x002fe20003f25270 */
[----:B------:R-:W-:-:S02]  /*38f0*/  UISETP.NE.AND.EX UP2, UPT, UR9, URZ, UPT, UP2 ;  /* 0x000000ff0900728c */ /* 0x000fc4000bf45320 */
[----:B------:R-:W-:Y:S02]  /*3900*/  UIADD3 UR25, UPT, UPT, UR7, 0x38, URZ ;  /* 0x0000003807197890 */ /* 0x000fe4000fffe0ff */
[----:B------:R-:W-:Y:S02]  /*3910*/  UIADD3 UR17, UPT, UPT, UR7, 0x40, URZ ;  /* 0x0000004007117890 */ /* 0x000fe4000fffe0ff */
[----:B------:R-:W1:Y:S01]  /*3920*/  LDC.64 R30, c[0x0][0x348] ;  /* 0x0000d200ff1e7b82 */ /* 0x000e620000000a00 */
[----:B------:R-:W-:Y:S02]  /*3930*/  UPRMT UR13, UR37, 0x654, UR13 ;  /* 0x00000654250d7896 */ /* 0x000fe4000800000d */
[----:B------:R-:W-:-:S05]  /*3940*/  UISETP.NE.AND.EX UP3, UPT, UR5, URZ, UPT, UP3 ;  /* 0x000000ff0500728c */ /* 0x000fca000bf65330 */
[----:B------:R-:W4:Y:S08]  /*3950*/  LDC.64 R16, c[0x0][0xb10] ;  /* 0x0002c400ff107b82 */ /* 0x000f300000000a00 */
[----:B------:R-:W1:Y:S08]  /*3960*/  LDC.64 R6, c[0x0][0xb18] ;  /* 0x0002c600ff067b82 */ /* 0x000e700000000a00 */
[----:B------:R-:W1:Y:S08]  /*3970*/  LDC.64 R4, c[0x0][0xb28] ;  /* 0x0002ca00ff047b82 */ /* 0x000e700000000a00 */
[----:B--23--:R-:W1:Y:S02]  /*3980*/  LDC R19, c[0x0][0x374] ;  /* 0x0000dd00ff137b82 */ /* 0x00ce640000000800 */
.L_x_77:
[C---:B------:R-:W-:Y:S02]  /*3990*/  LEA R0, R28.reuse, UR7, 0x3 ;  /* 0x000000071c007c11 */ /* 0x040fe4000f8e18ff */
[----:B------:R-:W-:Y:S02]  /*39a0*/  SHF.L.U32 R2, R27, 0x1f, RZ ;  /* 0x0000001f1b027819 */ /* 0x000fe400000006ff */
[----:B------:R-:W-:Y:S02]  /*39b0*/  LEA R20, R28, UR7, 0x4 ;  /* 0x000000071c147c11 */ /* 0x000fe4000f8e20ff */
[----:B--2---:R-:W2:Y:S02]  /*39c0*/  SYNCS.PHASECHK.TRANS64.TRYWAIT P0, [R0+URZ+0x80], R2 ;  /* 0x00008002000075a7 */ /* 0x004ea400080011ff */
[----:B--2---:R-:W-:Y:S05]  /*39d0*/  @!P0 BRA `(.L_x_67) ;  /* 0x0000005400cc8947 */ /* 0x004fea0003800000 */
.L_x_155:
[----:B------:R-:W-:Y:S01]  /*39e0*/  ISETP.GE.AND P0, PT, R40, 0x1, PT ;  /* 0x000000012800780c */ /* 0x000fe20003f06270 */
[----:B------:R-:W3:Y:S01]  /*39f0*/  LDS.128 R20, [R20+0x110] ;  /* 0x0001100014147984 */ /* 0x000ee20000000c00 */
[----:B--2---:R-:W-:Y:S01]  /*3a00*/  VIADD R0, R0, 0x90 ;  /* 0x0000009000007836 */ /* 0x004fe20000000000 */
[----:B------:R-:W-:Y:S01]  /*3a10*/  @!PT LDS RZ, [RZ] ;  /* 0x00000000fffff984 */ /* 0x000fe20000000800 */
[----:B------:R-:W-:Y:S01]  /*3a20*/  @!PT LDS RZ, [RZ] ;  /* 0x00000000fffff984 */ /* 0x000fe20000000800 */
[----:B------:R-:W-:Y:S01]  /*3a30*/  @!PT LDS RZ, [RZ] ;  /* 0x00000000fffff984 */ /* 0x000fe20000000800 */
[----:B------:R-:W-:Y:S01]  /*3a40*/  @!PT LDS RZ, [RZ] ;  /* 0x00000000fffff984 */ /* 0x000fe20000000800 */
[----:B------:R2:W-:Y:S06]  /*3a50*/  MEMBAR.ALL.CTA ;  /* 0x0000000000007992 */ /* 0x0005ec0000008000 */
[----:B--2---:R-:W2:Y:S01]  /*3a60*/  FENCE.VIEW.ASYNC.S ;  /* 0x00000000000073c6 */ /* 0x004ea20000000000 */
[----:B------:R-:W-:Y:S04]  /*3a70*/  PRMT R0, RZ, 0x654, R0 ;  /* 0x00000654ff007816 */ /* 0x000fe80000000000 */
[----:B--2---:R2:W-:Y:S01]  /*3a80*/  SYNCS.ARRIVE.TRANS64.RED.A1T0 RZ, [R0+URZ], RZ ;  /* 0x000000ff00ff79a7 */ /* 0x0045e200081004ff */
[----:B---3--:R-:W-:Y:S11]  /*3a90*/  LOP3.LUT P3, RZ, R22, 0x1, RZ, 0xc0, !PT ;  /* 0x0000000116ff7812 */ /* 0x008ff6000786c0ff */
[----:B------:R-:W-:Y:S02]  /*3aa0*/  @!UPT UIADD3 URZ, UPT, UPT, URZ, URZ, URZ ;  /* 0x000000fffffff290 */ /* 0x000fe4000fffe0ff */
[----:B------:R-:W-:Y:S02]  /*3ab0*/  @P3 MOV R11, R20 ;  /* 0x00000014000b3202 */ /* 0x000fe40000000f00 */
[----:B------:R-:W-:Y:S01]  /*3ac0*/  @P3 LOP3.LUT R10, R21, 0xffff, RZ, 0xc0, !PT ;  /* 0x0000ffff150a3812 */ /* 0x000fe200078ec0ff */
[----:B--2---:R-:W-:Y:S06]  /*3ad0*/  @!P0 BRA `(.L_x_68) ;  /* 0x0000000000a48947 */ /* 0x004fec0003800000 */
[-C--:B-1----:R-:W-:Y:S01]  /*3ae0*/  IMAD.HI.U32 R0, R19, R7.reuse, RZ ;  /* 0x0000000713007227 */ /* 0x082fe200078e00ff */
[----:B------:R-:W-:Y:S02]  /*3af0*/  ISETP.NE.AND P0, PT, R6, 0x1, PT ;  /* 0x000000010600780c */ /* 0x000fe40003f05270 */
[----:B------:R-:W-:Y:S01]  /*3b00*/  ISETP.NE.AND P2, PT, R40, 0x1, PT ;  /* 0x000000012800780c */ /* 0x000fe20003f45270 */
[----:B----4-:R-:W-:Y:S01]  /*3b10*/  IMAD.HI.U32 R9, R24, R16, RZ ;  /* 0x0000001018097227 */ /* 0x010fe200078e00ff */
[----:B------:R-:W-:Y:S02]  /*3b20*/  SHF.R.U32.HI R0, RZ, R18, R0 ;  /* 0x00000012ff007219 */ /* 0x000fe40000011600 */
[----:B------:R-:W-:Y:S01]  /*3b30*/  ISETP.NE.AND P4, PT, R3, 0x1, PT ;  /* 0x000000010300780c */ /* 0x000fe20003f85270 */
[----:B------:R-:W-:Y:S01]  /*3b40*/  IMAD.HI.U32 R13, R10, R7, RZ ;  /* 0x000000070a0d7227 */ /* 0x000fe200078e00ff */
[----:B------:R-:W-:Y:S02]  /*3b50*/  SHF.R.U32.HI R9, RZ, R17, R9 ;  /* 0x00000011ff097219 */ /* 0x000fe40000011609 */
[----:B------:R-:W-:Y:S01]  /*3b60*/  SEL R0, R19, R0, !P0 ;  /* 0x0000000013007207 */ /* 0x000fe20004000000 */
[----:B------:R-:W-:Y:S01]  /*3b70*/  IMAD.HI.U32 R12, R11, R16, RZ ;  /* 0x000000100b0c7227 */ /* 0x000fe200078e00ff */
[----:B------:R-:W-:Y:S03]  /*3b80*/  SEL R9, R24, R9, !P4 ;  /* 0x0000000918097207 */ /* 0x000fe60006000000 */
[-C--:B------:R-:W-:Y:S01]  /*3b90*/  IMAD.HI.U32 R8, R0, R4.reuse, RZ ;  /* 0x0000000400087227 */ /* 0x080fe200078e00ff */
[----:B------:R-:W-:Y:S03]  /*3ba0*/  SHF.R.U32.HI R12, RZ, R17, R12 ;  /* 0x00000011ff0c7219 */ /* 0x000fe6000001160c */
[----:B------:R-:W-:Y:S01]  /*3bb0*/  IMAD.HI.U32 R2, R9, R4, RZ ;  /* 0x0000000409027227 */ /* 0x000fe200078e00ff */
[-C--:B------:R-:W-:Y:S02]  /*3bc0*/  @P2 SHF.R.U32.HI R0, RZ, R5.reuse, R8 ;  /* 0x00000005ff002219 */ /* 0x080fe40000011608 */
[----:B------:R-:W-:Y:S02]  /*3bd0*/  SHF.R.U32.HI R8, RZ, R18, R13 ;  /* 0x00000012ff087219 */ /* 0x000fe4000001160d */
[----:B------:R-:W-:Y:S01]  /*3be0*/  @P2 SHF.R.U32.HI R9, RZ, R5, R2 ;  /* 0x00000005ff092219 */ /* 0x000fe20000011602 */
[----:B------:R-:W-:Y:S01]  /*3bf0*/  IMAD R0, R40, R0, RZ ;  /* 0x0000000028007224 */ /* 0x000fe200078e02ff */
[----:B------:R-:W-:Y:S02]  /*3c00*/  SEL R8, R10, R8, !P0 ;  /* 0x000000080a087207 */ /* 0x000fe40004000000 */
[----:B------:R-:W-:Y:S01]  /*3c10*/  SEL R2, R11, R12, !P4 ;  /* 0x0000000c0b027207 */ /* 0x000fe20006000000 */
[----:B------:R-:W-:Y:S01]  /*3c20*/  IMAD R12, R40, R9, RZ ;  /* 0x00000009280c7224 */ /* 0x000fe200078e02ff */
[C---:B------:R-:W-:Y:S01]  /*3c30*/  ISETP.GE.AND P0, PT, R8.reuse, R0, PT ;  /* 0x000000000800720c */ /* 0x040fe20003f06270 */
[----:B------:R-:W-:Y:S03]  /*3c40*/  IMAD.HI.U32 R0, R8, R4, RZ ;  /* 0x0000000408007227 */ /* 0x000fe600078e00ff */
[----:B------:R-:W-:Y:S02]  /*3c50*/  ISETP.GE.OR P0, PT, R2, R12, P0 ;  /* 0x0000000c0200720c */ /* 0x000fe40000706670 */
[-C--:B------:R-:W-:Y:S04]  /*3c60*/  SHF.R.U32.HI R0, RZ, R5.reuse, R0 ;  /* 0x00000005ff007219 */ /* 0x080fe80000011600 */
[----:B------:R-:W-:Y:S05]  /*3c70*/  SEL R13, R8, R0, !P2 ;  /* 0x00000000080d7207 */ /* 0x000fea0005000000 */
[----:B------:R-:W-:Y:S02]  /*3c80*/  IMAD.MOV R12, RZ, RZ, -R13 ;  /* 0x000000ffff0c7224 */ /* 0x000fe400078e0a0d */
[----:B------:R-:W-:Y:S04]  /*3c90*/  @!P0 IMAD.HI.U32 R0, R2, R4, RZ ;  /* 0x0000000402008227 */ /* 0x000fe800078e00ff */
[----:B------:R-:W-:Y:S01]  /*3ca0*/  IMAD R12, R40, R12, R8 ;  /* 0x0000000c280c7224 */ /* 0x000fe200078e0208 */
[----:B------:R-:W-:Y:S04]  /*3cb0*/  @!P0 SHF.R.U32.HI R0, RZ, R5, R0 ;  /* 0x00000005ff008219 */ /* 0x000fe80000011600 */
[----:B------:R-:W-:Y:S04]  /*3cc0*/  @!P0 SEL R0, R2, R0, !P2 ;  /* 0x0000000002008207 */ /* 0x000fe80005000000 */
[----:B------:R-:W-:Y:S01]  /*3cd0*/  @!P0 IADD3 R13, PT, PT, R13, -R0, RZ ;  /* 0x800000000d0d8210 */ /* 0x000fe20007ffe0ff */
[----:B------:R-:W-:Y:S01]  /*3ce0*/  @!P0 IMAD R0, R9, R12, R0 ;  /* 0x0000000c09008224 */ /* 0x000fe200078e0200 */
[----:B------:R-:W-:Y:S01]  /*3cf0*/  IADD3 R9, PT, PT, -R8, RZ, RZ ;  /* 0x000000ff08097210 */ /* 0x000fe20007ffe1ff */
[--C-:B------:R-:W-:Y:S02]  /*3d00*/  IMAD.MOV R12, RZ, RZ, -R2.reuse ;  /* 0x000000ffff0c7224 */ /* 0x100fe400078e0a02 */
[----:B------:R-:W-:Y:S02]  /*3d10*/  @!P0 IMAD R8, R13, R40, R2 ;  /* 0x000000280d088224 */ /* 0x000fe400078e0202 */
[----:B------:R-:W-:Y:S02]  /*3d20*/  @!P0 IMAD.MOV.U32 R2, RZ, RZ, R0 ;  /* 0x000000ffff028224 */ /* 0x000fe400078e0000 */
[----:B------:R-:W-:Y:S02]  /*3d30*/  IMAD R11, R3, R12, R11 ;  /* 0x0000000c030b7224 */ /* 0x000fe400078e020b */
[----:B------:R-:W-:Y:S02]  /*3d40*/  IMAD R10, R6, R9, R10 ;  /* 0x00000009060a7224 */ /* 0x000fe400078e020a */
[----:B------:R-:W-:Y:S02]  /*3d50*/  IMAD R11, R2, R3, R11 ;  /* 0x00000003020b7224 */ /* 0x000fe400078e020b */
[----:B------:R-:W-:Y:S02]  /*3d60*/  IMAD R10, R8, R6, R10 ;  /* 0x00000006080a7224 */ /* 0x000fe400078e020a */
.L_x_68:
[----:B------:R-:W-:Y:S05]  /*3d70*/  BRA.U UP1, `(.L_x_69) ;  /* 0x0000000101107547 */ /* 0x000fea000b800000 */
[----:B------:R-:W-:Y:S04]  /*3d80*/  MOV R2, UR6 ;  /* 0x0000000600027c02 */ /* 0x000fe80008000f00 */
[----:B------:R-:W-:Y:S04]  /*3d90*/  SHF.L.U32 R2, R2, 0x1f, RZ ;  /* 0x0000001f02027819 */ /* 0x000fe800000006ff */
[----:B------:R-:W2:Y:S02]  /*3da0*/  SYNCS.PHASECHK.TRANS64.TRYWAIT P0, [UR7+0x78], R2 ;  /* 0x00007802ff0075a7 */ /* 0x000ea40008001107 */
[----:B--2---:R-:W-:Y:S05]  /*3db0*/  @!P0 BRA `(.L_x_70) ;  /* 0x0000005000e88947 */ /* 0x004fea0003800000 */
.L_x_69:
[----:B------:R-:W-:Y:S02]  /*3dc0*/  R2UR UR35, R15 ;  /* 0x000000000f2372ca */ /* 0x000fe400000e0000 */
[----:B------:R-:W-:Y:S02]  /*3dd0*/  R2UR UR34, R14 ;  /* 0x000000000e2272ca */ /* 0x000fe400000e0000 */
[----:B------:R-:W-:Y:S02]  /*3de0*/  ISETP.NE.U32.AND P2, PT, RZ, UR4, PT ;  /* 0x00000004ff007c0c */ /* 0x000fe4000bf45070 */
[----:B------:R-:W-:Y:S02]  /*3df0*/  SHF.L.U32 R14, R29, 0x1f, RZ ;  /* 0x0000001f1d0e7819 */ /* 0x000fe400000006ff */
[----:B------:R-:W-:Y:S05]  /*3e00*/  ISETP.NE.AND.EX P2, PT, RZ, UR5, PT, P2 ;  /* 0x00000005ff007c0c */ /* 0x000fea000bf45320 */
[----:B------:R-:W-:Y:S02]  /*3e10*/  USHF.L.U32 UR35, UR35, 0x7, URZ ;  /* 0x0000000723237899 */ /* 0x000fe400080006ff */
[----:B------:R-:W-:Y:S01]  /*3e20*/  USHF.L.U32 UR34, UR34, 0x7, URZ ;  /* 0x0000000722227899 */ /* 0x000fe200080006ff */
[----:B------:R-:W-:Y:S11]  /*3e30*/  BRA.U !UP3, `(.L_x_71) ;  /* 0x000000010b347547 */ /* 0x000ff6000b800000 */
[----:B------:R-:W-:Y:S01]  /*3e40*/  UPLOP3.LUT UP0, UPT, UPT, UPT, UP2, 0x80, 0x8 ;  /* 0x000000000008789c */ /* 0x000fe20003f0f020 */
[----:B--2---:R-:W-:Y:S02]  /*3e50*/  HFMA2 R0, -RZ, RZ, 0, 5.9604644775390625e-08 ;  /* 0x00000001ff007431 */ /* 0x004fe400000001ff */
[----:B------:R-:W-:Y:S03]  /*3e60*/  IMAD.MOV.U32 R88, RZ, RZ, 0x1 ;  /* 0x00000001ff587424 */ /* 0x000fe600078e00ff */
[----:B------:R-:W-:Y:S05]  /*3e70*/  PLOP3.LUT P0, PT, PT, PT, UP0, 0x80, 0x8 ;  /* 0x000000000008781c */ /* 0x000fea0003f0f008 */
[----:B------:R-:W2:Y:S01]  /*3e80*/  @UP0 LDCU.64 UR10, c[0x0][0x888] ;  /* 0x00011100ff0a07ac */ /* 0x000ea20008000a00 */
[----:B------:R-:W-:Y:S07]  /*3e90*/  @UP0 UIMAD UR8, UR36, UR4, URZ ;  /* 0x00000004240802a4 */ /* 0x000fee000f8e02ff */
[----:B------:R-:W-:Y:S01]  /*3ea0*/  @!P0 PRMT R88, R0, 0x7610, R88 ;  /* 0x0000761000588816 */ /* 0x000fe20000000058 */
[----:B--2---:R-:W-:Y:S03]  /*3eb0*/  @UP0 UIMAD.WIDE UR10, UR8, 0x4, UR10 ;  /* 0x00000004080a08a5 */ /* 0x004fe6000f8e020a */
[----:B------:R-:W2:Y:S03]  /*3ec0*/  @!UP0 LDCU UR8, c[0x0][0x880] ;  /* 0x00011000ff0887ac */ /* 0x000ea60008000800 */
[----:B------:R-:W-:Y:S01]  /*3ed0*/  IMAD.U32 R8, RZ, RZ, UR10 ;  /* 0x0000000aff087e24 */ /* 0x000fe2000f8e00ff */
[----:B------:R-:W-:Y:S05]  /*3ee0*/  MOV R9, UR11 ;  /* 0x0000000b00097c02 */ /* 0x000fea0008000f00 */
[----:B-----5:R3:W5:Y:S02]  /*3ef0*/  @P0 LDG.E R49, desc[UR46][R8.64] ;  /* 0x0000002e08310981 */ /* 0x020764000c1e1900 */
[----:B--23--:R-:W-:Y:S07]  /*3f00*/  @!P0 IMAD.U32 R49, RZ, RZ, UR8 ;  /* 0x00000008ff318e24 */ /* 0x00cfee000f8e00ff */
.L_x_71:
[----:B-----5:R-:W-:Y:S01]  /*3f10*/  @!P2 FSETP.EQ.AND P0, PT, R49, RZ, PT ;  /* 0x000000ff3100a20b */ /* 0x020fe20003f02000 */
[----:B------:R-:W-:Y:S01]  /*3f20*/  @!UPT UIADD3 URZ, UPT, UPT, URZ, URZ, URZ ;  /* 0x000000fffffff290 */ /* 0x000fe2000fffe0ff */
[----:B------:R-:W-:Y:S11]  /*3f30*/  @!P2 BRA `(.L_x_72) ;  /* 0x000000000014a947 */ /* 0x000ff60003800000 */
[----:B------:R-:W-:Y:S02]  /*3f40*/  LOP3.LUT P2, RZ, R88, 0xff, RZ, 0xc0, !PT ;  /* 0x000000ff58ff7812 */ /* 0x000fe4000784c0ff */
[----:B------:R-:W-:Y:S04]  /*3f50*/  PLOP3.LUT P0, PT, PT, PT, UP0, 0x80, 0x8 ;  /* 0x000000000008781c */ /* 0x000fe80003f0f008 */
[----:B------:R-:W-:Y:S07]  /*3f60*/  PLOP3.LUT P0, PT, P0, PT, PT, 0x8, 0x80 ;  /* 0x000000000080781c */ /* 0x000fee000070e170 */
[----:B------:R-:W-:Y:S11]  /*3f70*/  @P2 FSETP.EQ.AND P0, PT, R49, RZ, PT ;  /* 0x000000ff3100220b */ /* 0x000ff60003f02000 */
[----:B------:R-:W-:Y:S02]  /*3f80*/  @!UPT UIADD3 URZ, UPT, UPT, URZ, URZ, URZ ;  /* 0x000000fffffff290 */ /* 0x000fe4000fffe0ff */
.L_x_72:
[----:B------:R-:W3:Y:S01]  /*3f90*/  SYNCS.PHASECHK.TRANS64.TRYWAIT P2, [UR7+0x50], R14 ;  /* 0x0000500eff0075a7 */ /* 0x000ee20008041107 */
[----:B------:R-:W-:Y:S04]  /*3fa0*/  ELECT P4, URZ, PT ;  /* 0x0000000000ff782f */ /* 0x000fe80003880000 */
[----:B------:R-:W-:Y:S11]  /*3fb0*/  PLOP3.LUT P4, PT, P0, P4, PT, 0xf2, 0x2f ;  /* 0x00000000002f781c */ /* 0x000ff60000789e72 */
[----:B------:R-:W-:Y:S02]  /*3fc0*/  @!UPT UIADD3 URZ, UPT, UPT, URZ, URZ, URZ ;  /* 0x000000fffffff290 */ /* 0x000fe4000fffe0ff */
[----:B-1----:R-:W-:Y:S05]  /*3fd0*/  @!P4 IADD3 R8, P0, PT, R30, 0x580, RZ ;  /* 0x000005801e08c810 */ /* 0x002fea0007f1e0ff */
[----:B--2---:R-:W-:Y:S01]  /*3fe0*/  @!P4 IMAD.X R2, RZ, RZ, R31, P0 ;  /* 0x000000ffff02c224 */ /* 0x004fe200000e061f */
[----:B---3--:R-:W-:Y:S07]  /*3ff0*/  @!P2 BRA `(.L_x_73) ;  /* 0x000000500070a947 */ /* 0x008fee0003800000 */
.L_x_158:
[----:B------:R-:W-:Y:S01]  /*4000*/  @!P4 R2UR UR8, R2 ;  /* 0x000000000208c2ca */ /* 0x000fe200000e0000 */
[----:B------:R-:W-:Y:S01]  /*4010*/  VOTEU.ALL UP1, P4 ;  /* 0x0000000000ff7886 */ /* 0x000fe20002020000 */
[----:B------:R-:W-:Y:S01]  /*4020*/  @!P4 R2UR UR9, R8 ;  /* 0x000000000809c2ca */ /* 0x000fe200000e0000 */
[----:B-1----:R-:W-:Y:S01]  /*4030*/  @!P4 IMAD.MOV.U32 R0, RZ, RZ, 0x2000 ;  /* 0x00002000ff00c424 */ /* 0x002fe200078e00ff */
[----:B------:R-:W-:Y:S01]  /*4040*/  UMOV UR10, 0x0 ;  /* 0x00000000000a7882 */ /* 0x000fe20000000000 */
[----:B------:R-:W-:Y:S01]  /*4050*/  UMOV UR11, 0x10000000 ;  /* 0x10000000000b7882 */ /* 0x000fe20000000000 */
[----:B------:R-:W-:Y:S01]  /*4060*/  @!UP1 UIADD3 UR32, UPT, UPT, UR7, 0x200, URZ ;  /* 0x0000020007209890 */ /* 0x000fe2000fffe0ff */
[----:B------:R-:W-:Y:S06]  /*4070*/  VOTEU.ALL UP1, P4 ;  /* 0x0000000000ff7886 */ /* 0x000fec0002020000 */
[----:B------:R-:W-:Y:S01]  /*4080*/  IMAD.U32 R9, RZ, RZ, UR8 ;  /* 0x00000008ff097e24 */ /* 0x000fe2000f8e00ff */
[----:B------:R-:W-:Y:S01]  /*4090*/  UPRMT UR8, UR37, 0x654, UR33 ;  /* 0x0000065425087896 */ /* 0x000fe20008000021 */
[----:B------:R-:W-:Y:S03]  /*40a0*/  IMAD.U32 R8, RZ, RZ, UR9 ;  /* 0x00000009ff087e24 */ /* 0x000fe6000f8e00ff */
[----:B------:R-:W-:Y:S02]  /*40b0*/  @!P4 R2UR UR15, R9 ;  /* 0x00000000090fc2ca */ /* 0x000fe400000e0000 */
[----:B------:R-:W-:Y:S02]  /*40c0*/  @!P4 R2UR UR14, R8 ;  /* 0x00000000080ec2ca */ /* 0x000fe400000e0000 */
[----:B------:R-:W-:Y:S05]  /*40d0*/  @!P4 IADD3 R8, P0, PT, R30, 0x580, RZ ;  /* 0x000005801e08c810 */ /* 0x000fea0007f1e0ff */
[----:B------:R-:W-:Y:S06]  /*40e0*/  @!P4 IMAD.X R2, RZ, RZ, R31, P0 ;  /* 0x000000ffff02c224 */ /* 0x000fec00000e061f */
[----:B------:R1:W-:Y:S01]  /*40f0*/  @!UP1 UTMALDG.3D [UR32], [UR14], desc[UR10] ;  /* 0x00000a200e0095b4 */ /* 0x0003e20008011000 */
[----:B------:R1:W-:Y:S01]  /*4100*/  @!P4 SYNCS.ARRIVE.TRANS64.RED.A0TR RZ, [UR7+0x30], R0 ;  /* 0x00003000ffffc9a7 */ /* 0x0003e20008300407 */
[----:B------:R-:W-:Y:S01]  /*4110*/  SYNCS.ARRIVE.TRANS64.RED.A1T0 RZ, [UR8], RZ ;  /* 0x000000ffffff79a7 */ /* 0x000fe20008100408 */
[----:B------:R-:W2:Y:S02]  /*4120*/  SYNCS.PHASECHK.TRANS64.TRYWAIT P2, [UR7+0x58], R14 ;  /* 0x0000580eff0075a7 */ /* 0x000ea40008041107 */
[----:B-12---:R-:W-:Y:S05]  /*4130*/  @!P2 BRA `(.L_x_74) ;  /* 0x000000500038a947 */ /* 0x006fea0003800000 */
.L_x_160:
[----:B------:R-:W-:Y:S01]  /*4140*/  @!P4 R2UR UR8, R2 ;  /* 0x000000000208c2ca */ /* 0x000fe200000e0000 */
[----:B------:R-:W-:Y:S01]  /*4150*/  VOTEU.ALL UP1, P4 ;  /* 0x0000000000ff7886 */ /* 0x000fe20002020000 */
[----:B------:R-:W-:Y:S01]  /*4160*/  @!P4 R2UR UR9, R8 ;  /* 0x000000000809c2ca */ /* 0x000fe200000e0000 */
[----:B-1----:R-:W-:Y:S01]  /*4170*/  @!P4 IMAD.MOV.U32 R0, RZ, RZ, 0x2000 ;  /* 0x00002000ff00c424 */ /* 0x002fe200078e00ff */
[----:B------:R-:W-:Y:S01]  /*4180*/  UMOV UR10, 0x0 ;  /* 0x00000000000a7882 */ /* 0x000fe20000000000 */
[----:B------:R-:W-:Y:S01]  /*4190*/  UMOV UR11, 0x10000000 ;  /* 0x10000000000b7882 */ /* 0x000fe20000000000 */
[----:B------:R-:W-:Y:S02]  /*41a0*/  @!UP1 UIADD3 UR26, UPT, UPT, UR34, 0x20, URZ ;  /* 0x00000020221a9890 */ /* 0x000fe4000fffe0ff */
[----:B------:R-:W-:Y:S01]  /*41b0*/  @!UP1 UIADD3 UR24, UPT, UPT, UR7, 0x2200, URZ ;  /* 0x0000220007189890 */ /* 0x000fe2000fffe0ff */
[----:B------:R-:W-:Y:S01]  /*41c0*/  VOTEU.ALL UP1, P4 ;  /* 0x0000000000ff7886 */ /* 0x000fe20002020000 */
[----:B------:R-:W-:Y:S01]  /*41d0*/  UMOV UR27, UR35 ;  /* 0x00000023001b7c82 */ /* 0x000fe20008000000 */
[----:B------:R-:W-:Y:S02]  /*41e0*/  UMOV UR28, UR36 ;  /* 0x00000024001c7c82 */ /* 0x000fe40008000000 */
        /* <DEDUP_REMOVED lines=12> */
.L_x_162:
[----:B------:R-:W2:Y:S01]  /*42b0*/  LDC.64 R12, c[0x0][0xb18] ;  /* 0x0002c600ff0c7b82 */ /* 0x000ea20000000a00 */
[----:B------:R-:W-:Y:S01]  /*42c0*/  @!P4 R2UR UR8, R2 ;  /* 0x000000000208c2ca */ /* 0x000fe200000e0000 */
[----:B------:R-:W-:Y:S01]  /*42d0*/  VOTEU.ALL UP1, P4 ;  /* 0x0000000000ff7886 */ /* 0x000fe20002020000 */
[----:B------:R-:W-:Y:S01]  /*42e0*/  @!P4 R2UR UR9, R8 ;  /* 0x000000000809c2ca */ /* 0x000fe200000e0000 */
[----:B-1----:R-:W-:Y:S01]  /*42f0*/  @!P4 IMAD.MOV.U32 R0, RZ, RZ, 0x2000 ;  /* 0x00002000ff00c424 */ /* 0x002fe200078e00ff */
[----:B------:R-:W-:Y:S03]  /*4300*/  UMOV UR10, 0x0 ;  /* 0x00000000000a7882 */ /* 0x000fe60000000000 */
[----:B------:R-:W1:Y:S01]  /*4310*/  @!P1 LDC R2, c[0x0][0xb0c] ;  /* 0x0002c300ff029b82 */ /* 0x000e620000000800 */
[----:B------:R-:W-:Y:S01]  /*4320*/  @!UP1 UIADD3 UR18, UPT, UPT, UR34, 0x40, URZ ;  /* 0x0000004022129890 */ /* 0x000fe2000fffe0ff */
[----:B------:R-:W-:Y:S01]  /*4330*/  @P3 SHF.R.U32.HI R26, RZ, 0x10, R21 ;  /* 0x00000010ff1a3819 */ /* 0x000fe20000011615 */
[----:B------:R-:W-:Y:S01]  /*4340*/  @!UP1 UIADD3 UR16, UPT, UPT, UR7, 0x4200, URZ ;  /* 0x0000420007109890 */ /* 0x000fe2000fffe0ff */
[----:B------:R-:W-:Y:S01]  /*4350*/  VIADD R28, R28, 0x1 ;  /* 0x000000011c1c7836 */ /* 0x000fe20000000000 */
[----:B------:R-:W-:Y:S01]  /*4360*/  VOTEU.ALL UP1, P4 ;  /* 0x0000000000ff7886 */ /* 0x000fe20002020000 */
[----:B------:R-:W-:Y:S01]  /*4370*/  UMOV UR11, 0x10000000 ;  /* 0x10000000000b7882 */ /* 0x000fe20000000000 */
[----:B------:R-:W-:Y:S01]  /*4380*/  UMOV UR19, UR35 ;  /* 0x0000002300137c82 */ /* 0x000fe20008000000 */
[----:B------:R-:W-:Y:S01]  /*4390*/  IMAD.U32 R9, RZ, RZ, UR8 ;  /* 0x00000008ff097e24 */ /* 0x000fe2000f8e00ff */
[----:B------:R-:W-:Y:S01]  /*43a0*/  UMOV UR20, UR36 ;  /* 0x0000002400147c82 */ /* 0x000fe20008000000 */
[----:B------:R-:W-:Y:S01]  /*43b0*/  IMAD.U32 R8, RZ, RZ, UR9 ;  /* 0x00000009ff087e24 */ /* 0x000fe2000f8e00ff */
[----:B------:R-:W-:Y:S02]  /*43c0*/  UPRMT UR8, UR37, 0x654, UR17 ;  /* 0x0000065425087896 */ /* 0x000fe40008000011 */
[----:B------:R-:W-:Y:S02]  /*43d0*/  @!P4 R2UR UR15, R9 ;  /* 0x00000000090fc2ca */ /* 0x000fe400000e0000 */
[----:B------:R-:W-:Y:S02]  /*43e0*/  @!P4 R2UR UR14, R8 ;  /* 0x00000000080ec2ca */ /* 0x000fe400000e0000 */
[----:B------:R-:W3:Y:S11]  /*43f0*/  LDC.64 R8, c[0x0][0xb10] ;  /* 0x0002c400ff087b82 */ /* 0x000ef60000000a00 */
[----:B------:R1:W-:Y:S01]  /*4400*/  @!UP1 UTMALDG.3D [UR16], [UR14], desc[UR10] ;  /* 0x00000a100e0095b4 */ /* 0x0003e20008011000 */
[----:B------:R5:W-:Y:S01]  /*4410*/  @!P4 SYNCS.ARRIVE.TRANS64.RED.A0TR RZ, [UR7+0x40], R0 ;  /* 0x00004000ffffc9a7 */ /* 0x000be20008300407 */
[C---:B---3--:R-:W-:Y:S01]  /*4420*/  @!P1 IMAD.HI.U32 R8, R11.reuse, R8, RZ ;  /* 0x000000080b089227 */ /* 0x048fe200078e00ff */
[----:B--2---:R-:W-:Y:S02]  /*4430*/  @!P1 ISETP.NE.AND P0, PT, R12, 0x1, PT ;  /* 0x000000010c00980c */ /* 0x004fe40003f05270 */
[----:B-1----:R-:W-:Y:S01]  /*4440*/  @!P1 ISETP.NE.AND P2, PT, R2, 0x1, PT ;  /* 0x000000010200980c */ /* 0x002fe20003f45270 */
[----:B------:R-:W-:Y:S01]  /*4450*/  SYNCS.ARRIVE.TRANS64.RED.A1T0 RZ, [UR8], RZ ;  /* 0x000000ffffff79a7 */ /* 0x000fe20008100408 */
[C---:B------:R-:W-:Y:S01]  /*4460*/  @!P1 IMAD.HI.U32 R13, R10.reuse, R13, RZ ;  /* 0x0000000d0a0d9227 */ /* 0x040fe200078e00ff */
[----:B------:R-:W-:Y:S04]  /*4470*/  @!P1 SHF.R.U32.HI R8, RZ, R9, R8 ;  /* 0x00000009ff089219 */ /* 0x000fe80000011608 */
[----:B------:R-:W-:Y:S01]  /*4480*/  @!P1 SEL R8, R11, R8, !P2 ;  /* 0x000000080b089207 */ /* 0x000fe20005000000 */
[----:B------:R-:W1:Y:S01]  /*4490*/  SYNCS.PHASECHK.TRANS64.TRYWAIT P5, [UR7+0x68], R14 ;  /* 0x0000680eff0075a7 */ /* 0x000e6200080a1107 */
[----:B-----5:R-:W2:Y:S02]  /*44a0*/  @!P1 LDC R0, c[0x0][0xb20] ;  /* 0x0002c800ff009b82 */ /* 0x020ea40000000800 */
[----:B--2---:R-:W-:Y:S04]  /*44b0*/  @!P1 SHF.R.U32.HI R0, RZ, R0, R13 ;  /* 0x00000000ff009219 */ /* 0x004fe8000001160d */
[----:B------:R-:W-:Y:S05]  /*44c0*/  @!P1 SEL R9, R10, R0, !P0 ;  /* 0x000000000a099207 */ /* 0x000fea0004000000 */
[----:B------:R-:W-:Y:S02]  /*44d0*/  @!P1 IMAD.IADD R0, R9, 0x1, -R8 ;  /* 0x0000000109009824 */ /* 0x000fe400078e0a08 */
[----:B------:R-:W-:Y:S02]  /*44e0*/  @!P1 IMAD.IADD R8, R8, 0x1, -R9 ;  /* 0x0000000108089824 */ /* 0x000fe400078e0a09 */
[----:B------:R-:W-:Y:S02]  /*44f0*/  @!P1 IMAD R11, R0, R2, R11 ;  /* 0x00000002000b9224 */ /* 0x000fe400078e020b */
[----:B------:R-:W-:Y:S01]  /*4500*/  @!P1 IMAD R10, R8, R12, R10 ;  /* 0x0000000c080a9224 */ /* 0x000fe200078e020a */
[----:B-1----:R-:W-:Y:S06]  /*4510*/  @!P5 BRA `(.L_x_76) ;  /* 0x0000004c0070d947 */ /* 0x002fec0003800000 */
.L_x_164:
[----:B------:R-:W-:Y:S01]  /*4520*/  @!P4 IADD3 R2, P0, PT, R30, 0x580, RZ ;  /* 0x000005801e02c810 */ /* 0x000fe20007f1e0ff */
[----:B------:R-:W-:Y:S01]  /*4530*/  VOTEU.ALL UP1, P4 ;  /* 0x0000000000ff7886 */ /* 0x000fe20002020000 */
[----:B------:R-:W-:Y:S01]  /*4540*/  UMOV UR18, 0x0 ;  /* 0x0000000000127882 */ /* 0x000fe20000000000 */
[----:B------:R-:W-:Y:S01]  /*4550*/  UMOV UR19, 0x10000000 ;  /* 0x1000000000137882 */ /* 0x000fe20000000000 */
[----:B------:R-:W-:Y:S01]  /*4560*/  @!P4 R2UR UR9, R2 ;  /* 0x000000000209c2ca */ /* 0x000fe200000e0000 */
[----:B-1----:R-:W-:Y:S01]  /*4570*/  @!P4 IMAD.X R0, RZ, RZ, R31, P0 ;  /* 0x000000ffff00c224 */ /* 0x002fe200000e061f */
[----:B------:R-:W-:Y:S01]  /*4580*/  @!UP1 UIADD3 UR10, UPT, UPT, UR34, 0x60, URZ ;  /* 0x00000060220a9890 */ /* 0x000fe2000fffe0ff */
[----:B------:R-:W-:Y:S01]  /*4590*/  ISETP.NE.AND P0, PT, R28, 0x2, PT ;  /* 0x000000021c00780c */ /* 0x000fe20003f05270 */
[----:B------:R-:W-:Y:S01]  /*45a0*/  UMOV UR11, UR35 ;  /* 0x00000023000b7c82 */ /* 0x000fe20008000000 */
[----:B------:R-:W-:Y:S01]  /*45b0*/  UMOV UR12, UR36 ;  /* 0x00000024000c7c82 */ /* 0x000fe20008000000 */
[----:B------:R-:W-:Y:S01]  /*45c0*/  @!P4 R2UR UR8, R0 ;  /* 0x000000000008c2ca */ /* 0x000fe200000e0000 */
[----:B------:R-:W-:Y:S01]  /*45d0*/  IMAD.IADD R14, R10, 0x1, R86 ;  /* 0x000000010a0e7824 */ /* 0x000fe200078e0256 */
[----:B------:R-:W-:Y:S01]  /*45e0*/  @P3 R2UR UR36, R26 ;  /* 0x000000001a2432ca */ /* 0x000fe200000e0000 */
[----:B------:R-:W-:Y:S01]  /*45f0*/  IMAD.IADD R15, R11, 0x1, R87 ;  /* 0x000000010b0f7824 */ /* 0x000fe200078e0257 */
[----:B------:R-:W-:Y:S02]  /*4600*/  SEL R0, RZ, 0x1, P0 ;  /* 0x00000001ff007807 */ /* 0x000fe40000000000 */
[----:B------:R-:W-:Y:S01]  /*4610*/  LOP3.LUT R29, R29, 0x1, RZ, 0x3c, !PT ;  /* 0x000000011d1d7812 */ /* 0x000fe200078e3cff */
[----:B------:R-:W-:Y:S01]  /*4620*/  IMAD.U32 R8, RZ, RZ, UR9 ;  /* 0x00000009ff087e24 */ /* 0x000fe2000f8e00ff */
[----:B------:R-:W-:Y:S01]  /*4630*/  @!UP1 UIADD3 UR9, UPT, UPT, UR7, 0x48, URZ ;  /* 0x0000004807099890 */ /* 0x000fe2000fffe0ff */
[----:B------:R-:W-:Y:S02]  /*4640*/  LOP3.LUT R27, R27, R0, RZ, 0x3c, !PT ;  /* 0x000000001b1b7212 */ /* 0x000fe400078e3cff */
[----:B------:R-:W-:Y:S02]  /*4650*/  SEL R28, R28, RZ, P0 ;  /* 0x000000ff1c1c7207 */ /* 0x000fe40000000000 */
[----:B------:R-:W-:Y:S01]  /*4660*/  IMAD.U32 R9, RZ, RZ, UR8 ;  /* 0x00000008ff097e24 */ /* 0x000fe2000f8e00ff */
[----:B------:R-:W-:Y:S01]  /*4670*/  @!P4 R2UR UR14, R8 ;  /* 0x00000000080ec2ca */ /* 0x000fe200000e0000 */
[----:B------:R-:W-:Y:S01]  /*4680*/  @!UP1 UIADD3 UR8, UPT, UPT, UR7, 0x6200, URZ ;  /* 0x0000620007089890 */ /* 0x000fe2000fffe0ff */
[----:B------:R-:W-:Y:S02]  /*4690*/  VOTEU.ALL UP1, P4 ;  /* 0x0000000000ff7886 */ /* 0x000fe40002020000 */
[----:B------:R-:W-:Y:S11]  /*46a0*/  @!P4 R2UR UR15, R9 ;  /* 0x00000000090fc2ca */ /* 0x000ff600000e0000 */
[----:B------:R-:W-:Y:S02]  /*46b0*/  @!UPT UIADD3 URZ, UPT, UPT, URZ, URZ, URZ ;  /* 0x000000fffffff290 */ /* 0x000fe4000fffe0ff */
[----:B------:R2:W-:Y:S01]  /*46c0*/  @!UP1 UTMALDG.3D [UR8], [UR14], desc[UR18] ;  /* 0x000012080e0095b4 */ /* 0x0005e20008011000 */
[----:B------:R2:W-:Y:S01]  /*46d0*/  @!P4 SYNCS.ARRIVE.TRANS64.RED.A0TR RZ, [UR7+0x48], R25 ;  /* 0x00004819ffffc9a7 */ /* 0x0005e20008300407 */
[----:B------:R-:W-:Y:S01]  /*46e0*/  UPLOP3.LUT UP1, UPT, UPT, UPT, UPT, 0x80, 0x8 ;  /* 0x000000000008789c */ /* 0x000fe20003f2f070 */
[----:B------:R-:W-:Y:S01]  /*46f0*/  SYNCS.ARRIVE.TRANS64.RED.A1T0 RZ, [UR13], RZ ;  /* 0x000000ffffff79a7 */ /* 0x000fe2000810040d */
[----:B------:R-:W-:Y:S09]  /*4700*/  @P3 BRA `(.L_x_77) ;  /* 0xfffffff000a03947 */ /* 0x000ff2000383ffff */
[----:B------:R-:W-:-:S04]  /*4710*/  SHF.L.U32 R2, R29, 0x1f, RZ ;  /* 0x0000001f1d027819 */ /* 0x000fc800000006ff */
[----:B------:R-:W1:Y:S02]  /*4720*/  SYNCS.PHASECHK.TRANS64.TRYWAIT P0, [UR7+0x50], R2 ;  /* 0x00005002ff0075a7 */ /* 0x000e640008001107 */
[----:B-1----:R-:W-:Y:S05]  /*4730*/  @!P0 BRA `(.L_x_78) ;  /* 0x0000004c00008947 */ /* 0x002fea0003800000 */
.L_x_166:
[----:B------:R-:W3:Y:S02]  /*4740*/  SYNCS.PHASECHK.TRANS64.TRYWAIT P0, [UR7+0x58], R2 ;  /* 0x00005802ff0075a7 */ /* 0x000ee40008001107 */
[----:B---3--:R-:W-:Y:S05]  /*4750*/  @!P0 BRA `(.L_x_79) ;  /* 0x0000004c00108947 */ /* 0x008fea0003800000 */
.L_x_168:
[----:B------:R-:W3:Y:S02]  /*4760*/  SYNCS.PHASECHK.TRANS64.TRYWAIT P0, [UR7+0x60], R2 ;  /* 0x00006002ff0075a7 */ /* 0x000ee40008001107 */
[----:B---3--:R-:W-:Y:S05]  /*4770*/  @!P0 BRA `(.L_x_80) ;  /* 0x0000004c00208947 */ /* 0x008fea0003800000 */
.L_x_170:
[----:B-1----:R-:W-:-:S07]  /*4780*/  MOV R0, UR7 ;  /* 0x0000000700007c02 */ /* 0x002fce0008000f00 */
.L_x_81:
[----:B-1----:R-:W-:-:S04]  /*4790*/  SHF.L.U32 R2, R29, 0x1f, RZ ;  /* 0x0000001f1d027819 */ /* 0x002fc800000006ff */
[----:B------:R1:W3:Y:S03]  /*47a0*/  SYNCS.PHASECHK.TRANS64.TRYWAIT P0, [R0+URZ+0x68], R2 ;  /* 0x00006802000075a7 */ /* 0x0002e600080011ff */
[----:B---3--:R-:W-:Y:S05]  /*47b0*/  @!P0 NANOSLEEP.SYNCS 0x989680 ;  /* 0x009896800000895d */ /* 0x008fea0003900000 */
[----:B------:R-:W3:Y:S02]  /*47c0*/  @!P0 SYNCS.PHASECHK.TRANS64 P0, [R0+URZ+0x68], R2 ;  /* 0x00006802000085a7 */ /* 0x000ee400080010ff */
[----:B--23--:R-:W-:Y:S05]  /*47d0*/  @P0 EXIT ;  /* 0x000000000000094d */ /* 0x00cfea0003800000 */
[----:B------:R-:W-:Y:S05]  /*47e0*/  BRA `(.L_x_81) ;  /* 0xfffffffc00e87947 */ /* 0x000fea000383ffff */
.L_x_66:
[----:B------:R-:W-:-:S06]  /*47f0*/  UISETP.GE.AND UP1, UPT, UR8, 0x4, UPT ;  /* 0x000000040800788c */ /* 0x000fcc000bf26270 */
[----:B------:R-:W-:-:S13]  /*4800*/  PLOP3.LUT P0, PT, PT, PT, UP1, 0x80, 0x8 ;  /* 0x000000000008781c */ /* 0x000fda0003f0f018 */
[----:B------:R-:W-:Y:S05]  /*4810*/  @!P0 EXIT ;  /* 0x000000000000894d */ /* 0x000fea0003800000 */
[----:B------:R-:W-:Y:S01]  /*4820*/  BAR.SYNC.DEFER_BLOCKING 0x6, 0xa0 ;  /* 0x0182800000007b1d */ /* 0x000fe20000010000 */
[C---:B------:R-:W-:Y:S01]  /*4830*/  IMAD.SHL.U32 R2, R101.reuse, 0x20, RZ ;  /* 0x0000002065027824 */ /* 0x040fe200078e00ff */
[C---:B------:R-:W-:Y:S01]  /*4840*/  SHF.L.U32 R46, R101.reuse, 0x10, RZ ;  /* 0x00000010652e7819 */ /* 0x040fe200000006ff */
[C---:B------:R-:W-:Y:S01]  /*4850*/  IMAD.SHL.U32 R100, R101.reuse, 0x4, RZ ;  /* 0x0000000465647824 */ /* 0x040fe200078e00ff */
[C---:B------:R-:W-:Y:S01]  /*4860*/  LOP3.LUT R102, R101.reuse, 0x60, RZ, 0xc0, !PT ;  /* 0x0000006065667812 */ /* 0x040fe200078ec0ff */
[----:B------:R-:W-:Y:S01]  /*4870*/  HFMA2 R97, -RZ, RZ, 0, 5.9604644775390625e-08 ;  /* 0x00000001ff617431 */ /* 0x000fe200000001ff */
[----:B------:R-:W-:Y:S02]  /*4880*/  UMOV UR48, 0x400 ;  /* 0x0000040000307882 */ /* 0x000fe40000000000 */
[----:B------:R-:W1:Y:S01]  /*4890*/  LDC R91, c[0x0][0x370] ;  /* 0x0000dc00ff5b7b82 */ /* 0x000e620000000800 */
[----:B------:R-:W-:Y:S01]  /*48a0*/  ULEA UR48, UR37, UR48, 0x18 ;  /* 0x0000003025307291 */ /* 0x000fe2000f8ec0ff */
[----:B------:R-:W-:Y:S01]  /*48b0*/  LOP3.LUT R3, R2, 0xc0, RZ, 0xc0, !PT ;  /* 0x000000c002037812 */ /* 0x000fe200078ec0ff */
[----:B------:R-:W-:Y:S01]  /*48c0*/  HFMA2 R95, -RZ, RZ, 0, 0 ;  /* 0x00000000ff5f7431 */ /* 0x000fe200000001ff */
[----:B------:R-:W-:Y:S01]  /*48d0*/  LOP3.LUT R99, R101, 0x2, RZ, 0xc0, !PT ;  /* 0x0000000265637812 */ /* 0x000fe200078ec0ff */
[----:B------:R-:W-:Y:S01]  /*48e0*/  UIADD3 UR4, UPT, UPT, UR48, 0x200, URZ ;  /* 0x0000020030047890 */ /* 0x000fe2000fffe0ff */
[----:B------:R-:W-:Y:S01]  /*48f0*/  LOP3.LUT R100, R3, 0x18, R100, 0xf8, !PT ;  /* 0x0000001803647812 */ /* 0x000fe200078ef864 */
[----:B------:R-:W-:Y:S01]  /*4900*/  IMAD.MOV.U32 R45, RZ, RZ, RZ ;  /* 0x000000ffff2d7224 */ /* 0x000fe200078e00ff */
[----:B------:R-:W2:Y:S01]  /*4910*/  LDC R42, c[0x0][0xb0c] ;  /* 0x0002c300ff2a7b82 */ /* 0x000ea20000000800 */
[----:B------:R-:W-:Y:S01]  /*4920*/  LOP3.LUT R46, R46, 0x600000, RZ, 0xc0, !PT ;  /* 0x006000002e2e7812 */ /* 0x000fe200078ec0ff */
[----:B------:R-:W-:Y:S01]  /*4930*/  IMAD.MOV.U32 R105, RZ, RZ, RZ ;  /* 0x000000ffff697224 */ /* 0x000fe200078e00ff */
[----:B------:R-:W-:Y:S01]  /*4940*/  LOP3.LUT R100, R100, 0xf20, R2, 0xf8, !PT ;  /* 0x00000f2064647812 */ /* 0x000fe200078ef802 */
[----:B------:R-:W-:Y:S01]  /*4950*/  IMAD.U32 R93, RZ, RZ, UR4 ;  /* 0x00000004ff5d7e24 */ /* 0x000fe2000f8e00ff */
[----:B------:R-:W-:Y:S01]  /*4960*/  LOP3.LUT R101, R101, 0x4, RZ, 0xc0, !PT ;  /* 0x0000000465657812 */ /* 0x000fe200078ec0ff */
[----:B------:R-:W4:Y:S01]  /*4970*/  LDCU.64 UR52, c[0x0][0x348] ;  /* 0x00006900ff3477ac */ /* 0x000f220008000a00 */
[----:B------:R-:W-:Y:S01]  /*4980*/  MOV R96, RZ ;  /* 0x000000ff00607202 */ /* 0x000fe20000000f00 */
[----:B------:R-:W1:Y:S01]  /*4990*/  LDC R89, c[0x0][0xb20] ;  /* 0x0002c800ff597b82 */ /* 0x000e620000000800 */
[----:B------:R-:W3:Y:S01]  /*49a0*/  LDS R0, [UR48+0x130] ;  /* 0x00013030ff007984 */ /* 0x000ee20008000800 */
[----:B------:R-:W-:Y:S01]  /*49b0*/  IMAD R100, R100, 0x2, R93 ;  /* 0x0000000264647824 */ /* 0x000fe200078e025d */
[----:B------:R-:W1:Y:S03]  /*49c0*/  LDCU.64 UR38, c[0x0][0x888] ;  /* 0x00011100ff2677ac */ /* 0x000e660008000a00 */
[--C-:B------:R-:W-:Y:S01]  /*49d0*/  IMAD R99, R99, -0x10, R100.reuse ;  /* 0xfffffff063637824 */ /* 0x100fe200078e0264 */
[----:B------:R-:W1:Y:S01]  /*49e0*/  LDCU.64 UR44, c[0x0][0x890] ;  /* 0x00011200ff2c77ac */ /* 0x000e620008000a00 */
[----:B------:R-:W1:Y:S01]  /*49f0*/  LDC R41, c[0x0][0xb30] ;  /* 0x0002cc00ff297b82 */ /* 0x000e620000000800 */
[----:B------:R-:W-:Y:S01]  /*4a00*/  IMAD R98, R101, -0x10, R100 ;  /* 0xfffffff065627824 */ /* 0x000fe200078e0264 */
[----:B------:R-:W-:Y:S01]  /*4a10*/  UMOV UR49, URZ ;  /* 0x000000ff00317c82 */ /* 0x000fe20008000000 */
[----:B------:R-:W-:-:S05]  /*4a20*/  UMOV UR51, URZ ;  /* 0x000000ff00337c82 */ /* 0x000fca0008000000 */
[----:B------:R-:W1:Y:S08]  /*4a30*/  LDC.64 R84, c[0x0][0xb10] ;  /* 0x0002c400ff547b82 */ /* 0x000e700000000a00 */
[----:B------:R-:W1:Y:S08]  /*4a40*/  LDC.64 R38, c[0x0][0xb18] ;  /* 0x0002c600ff267b82 */ /* 0x000e700000000a00 */
[----:B------:R-:W1:Y:S08]  /*4a50*/  LDC.64 R36, c[0x0][0xb28] ;  /* 0x0002ca00ff247b82 */ /* 0x000e700000000a00 */
[----:B------:R-:W1:Y:S01]  /*4a60*/  LDC.64 R82, c[0x0][0x8b0] ;  /* 0x00022c00ff527b82 */ /* 0x000e620000000a00 */
[----:B---3--:R-:W-:-:S07]  /*4a70*/  IMAD.IADD R46, R0, 0x1, R46 ;  /* 0x00000001002e7824 */ /* 0x008fce00078e022e */
[----:B------:R-:W3:Y:S08]  /*4a80*/  LDC.64 R80, c[0x0][0x8a8] ;  /* 0x00022a00ff507b82 */ /* 0x000ef00000000a00 */
[----:B--2-4-:R-:W1:Y:S02]  /*4a90*/  LDC R90, c[0x0][0x374] ;  /* 0x0000dd00ff5a7b82 */ /* 0x014e640000000800 */
.L_x_125:
[----:B------:R-:W-:Y:S02]  /*4aa0*/  LEA R0, R105, UR48, 0x3 ;  /* 0x0000003069007c11 */ /* 0x000fe4000f8e18ff */
[----:B------:R-:W-:Y:S02]  /*4ab0*/  SHF.L.U32 R2, R95, 0x1f, RZ ;  /* 0x0000001f5f027819 */ /* 0x000fe400000006ff */
[----:B-1----:R-:W-:Y:S02]  /*4ac0*/  LEA R16, R105, UR48, 0x4 ;  /* 0x0000003069107c11 */ /* 0x002fe4000f8e20ff */
[----:B------:R-:W2:Y:S02]  /*4ad0*/  SYNCS.PHASECHK.TRANS64.TRYWAIT P0, [R0+URZ+0x80], R2 ;  /* 0x00008002000075a7 */ /* 0x000ea400080011ff */
[----:B--23--:R-:W-:Y:S05]  /*4ae0*/  @!P0 BRA `(.L_x_82) ;  /* 0x00000048005c8947 */ /* 0x00cfea0003800000 */
.L_x_171:
[----:B------:R-:W4:Y:S01]  /*4af0*/  LDC.64 R10, c[0x0][0xb10] ;  /* 0x0002c400ff0a7b82 */ /* 0x000f220000000a00 */
[----:B------:R-:W3:Y:S01]  /*4b00*/  LDS.128 R16, [R16+0x110] ;  /* 0x0001100010107984 */ /* 0x000ee20000000c00 */
[----:B-1----:R-:W-:Y:S01]  /*4b10*/  ISETP.NE.AND P1, PT, R41, 0x1, PT ;  /* 0x000000012900780c */ /* 0x002fe20003f25270 */
[----:B--2---:R-:W-:Y:S01]  /*4b20*/  VIADD R0, R0, 0x90 ;  /* 0x0000009000007836 */ /* 0x004fe20000000000 */
[----:B------:R-:W-:Y:S04]  /*4b30*/  ISETP.GE.AND P0, PT, R40, 0x1, PT ;  /* 0x000000012800780c */ /* 0x000fe80003f06270 */
[----:B------:R-:W1:Y:S01]  /*4b40*/  LDC.64 R8, c[0x0][0xb18] ;  /* 0x0002c600ff087b82 */ /* 0x000e620000000a00 */
[----:B------:R-:W-:Y:S01]  /*4b50*/  PRMT R0, RZ, 0x654, R0 ;  /* 0x00000654ff007816 */ /* 0x000fe20000000000 */
[----:B------:R-:W-:Y:S01]  /*4b60*/  @!PT LDS RZ, [RZ] ;  /* 0x00000000fffff984 */ /* 0x000fe20000000800 */
[----:B------:R-:W-:Y:S01]  /*4b70*/  @!PT LDS RZ, [RZ] ;  /* 0x00000000fffff984 */ /* 0x000fe20000000800 */
[----:B------:R-:W-:Y:S01]  /*4b80*/  @!PT LDS RZ, [RZ] ;  /* 0x00000000fffff984 */ /* 0x000fe20000000800 */
[----:B------:R-:W-:Y:S01]  /*4b90*/  @!PT LDS RZ, [RZ] ;  /* 0x00000000fffff984 */ /* 0x000fe20000000800 */
[----:B------:R2:W-:Y:S06]  /*4ba0*/  MEMBAR.ALL.CTA ;  /* 0x0000000000007992 */ /* 0x0005ec0000008000 */
[----:B--2---:R-:W2:Y:S01]  /*4bb0*/  FENCE.VIEW.ASYNC.S ;  /* 0x00000000000073c6 */ /* 0x004ea20000000000 */
[----:B------:R-:W1:Y:S08]  /*4bc0*/  @!P1 LDC R12, c[0x0][0xb20] ;  /* 0x0002c800ff0c9b82 */ /* 0x000e700000000800 */
[----:B------:R-:W1:Y:S01]  /*4bd0*/  @!P1 LDC R7, c[0x0][0xb0c] ;  /* 0x0002c300ff079b82 */ /* 0x000e620000000800 */
[----:B--2---:R2:W-:Y:S01]  /*4be0*/  SYNCS.ARRIVE.TRANS64.RED.A1T0 RZ, [R0+URZ], RZ ;  /* 0x000000ff00ff79a7 */ /* 0x0045e200081004ff */
[----:B---3--:R-:W-:Y:S04]  /*4bf0*/  LOP3.LUT P4, RZ, R18, 0x1, RZ, 0xc0, !PT ;  /* 0x0000000112ff7812 */ /* 0x008fe8000788c0ff */
[----:B------:R-:W-:Y:S09]  /*4c00*/  P2R R103, PR, RZ, 0x10 ;  /* 0x00000010ff677803 */ /* 0x000ff20000000000 */
[----:B------:R-:W-:Y:S02]  /*4c10*/  @P4 MOV R44, R16 ;  /* 0x00000010002c4202 */ /* 0x000fe40000000f00 */
[----:B------:R-:W-:Y:S01]  /*4c20*/  @P4 LOP3.LUT R43, R17, 0xffff, RZ, 0xc0, !PT ;  /* 0x0000ffff112b4812 */ /* 0x000fe200078ec0ff */
[----:B--2-4-:R-:W-:Y:S06]  /*4c30*/  @!P0 BRA `(.L_x_83) ;  /* 0x0000000000a48947 */ /* 0x014fec0003800000 */
[----:B------:R-:W-:Y:S01]  /*4c40*/  IMAD.HI.U32 R0, R90, R39, RZ ;  /* 0x000000275a007227 */ /* 0x000fe200078e00ff */
[----:B------:R-:W-:Y:S02]  /*4c50*/  ISETP.NE.AND P0, PT, R38, 0x1, PT ;  /* 0x000000012600780c */ /* 0x000fe40003f05270 */
[----:B------:R-:W-:Y:S01]  /*4c60*/  ISETP.NE.AND P2, PT, R40, 0x1, PT ;  /* 0x000000012800780c */ /* 0x000fe20003f45270 */
[----:B------:R-:W-:Y:S01]  /*4c70*/  IMAD.HI.U32 R4, R91, R84, RZ ;  /* 0x000000545b047227 */ /* 0x000fe200078e00ff */
[----:B------:R-:W-:Y:S02]  /*4c80*/  SHF.R.U32.HI R0, RZ, R89, R0 ;  /* 0x00000059ff007219 */ /* 0x000fe40000011600 */
[----:B------:R-:W-:Y:S01]  /*4c90*/  ISETP.NE.AND P3, PT, R42, 0x1, PT ;  /* 0x000000012a00780c */ /* 0x000fe20003f65270 */
[----:B------:R-:W-:Y:S01]  /*4ca0*/  IMAD.HI.U32 R6, R43, R39, RZ ;  /* 0x000000272b067227 */ /* 0x000fe200078e00ff */
[-C--:B------:R-:W-:Y:S02]  /*4cb0*/  SHF.R.U32.HI R4, RZ, R85.reuse, R4 ;  /* 0x00000055ff047219 */ /* 0x080fe40000011604 */
[----:B------:R-:W-:Y:S01]  /*4cc0*/  SEL R0, R90, R0, !P0 ;  /* 0x000000005a007207 */ /* 0x000fe20004000000 */
[----:B------:R-:W-:Y:S01]  /*4cd0*/  IMAD.HI.U32 R5, R44, R84, RZ ;  /* 0x000000542c057227 */ /* 0x000fe200078e00ff */
[----:B------:R-:W-:Y:S03]  /*4ce0*/  SEL R4, R91, R4, !P3 ;  /* 0x000000045b047207 */ /* 0x000fe60005800000 */
[-C--:B------:R-:W-:Y:S01]  /*4cf0*/  IMAD.HI.U32 R3, R0, R36.reuse, RZ ;  /* 0x0000002400037227 */ /* 0x080fe200078e00ff */
[----:B------:R-:W-:Y:S03]  /*4d00*/  SHF.R.U32.HI R5, RZ, R85, R5 ;  /* 0x00000055ff057219 */ /* 0x000fe60000011605 */
[----:B------:R-:W-:Y:S01]  /*4d10*/  IMAD.HI.U32 R2, R4, R36, RZ ;  /* 0x0000002404027227 */ /* 0x000fe200078e00ff */
[----:B------:R-:W-:Y:S02]  /*4d20*/  @P2 SHF.R.U32.HI R0, RZ, R37, R3 ;  /* 0x00000025ff002219 */ /* 0x000fe40000011603 */
[----:B------:R-:W-:Y:S02]  /*4d30*/  SHF.R.U32.HI R3, RZ, R89, R6 ;  /* 0x00000059ff037219 */ /* 0x000fe40000011606 */
[----:B------:R-:W-:Y:S01]  /*4d40*/  @P2 SHF.R.U32.HI R4, RZ, R37, R2 ;  /* 0x00000025ff042219 */ /* 0x000fe20000011602 */
[----:B------:R-:W-:Y:S01]  /*4d50*/  IMAD R0, R40, R0, RZ ;  /* 0x0000000028007224 */ /* 0x000fe200078e02ff */
[----:B------:R-:W-:Y:S02]  /*4d60*/  SEL R3, R43, R3, !P0 ;  /* 0x000000032b037207 */ /* 0x000fe40004000000 */
[----:B------:R-:W-:Y:S01]  /*4d70*/  SEL R2, R44, R5, !P3 ;  /* 0x000000052c027207 */ /* 0x000fe20005800000 */
[----:B------:R-:W-:Y:S01]  /*4d80*/  IMAD R5, R40, R4, RZ ;  /* 0x0000000428057224 */ /* 0x000fe200078e02ff */
[C---:B------:R-:W-:Y:S01]  /*4d90*/  ISETP.GE.AND P0, PT, R3.reuse, R0, PT ;  /* 0x000000000300720c */ /* 0x040fe20003f06270 */
[C---:B------:R-:W-:Y:S03]  /*4da0*/  IMAD.HI.U32 R0, R3.reuse, R36, RZ ;  /* 0x0000002403007227 */ /* 0x040fe600078e00ff */
[C---:B------:R-:W-:Y:S02]  /*4db0*/  ISETP.GE.OR P0, PT, R2.reuse, R5, P0 ;  /* 0x000000050200720c */ /* 0x040fe40000706670 */
[----:B------:R-:W-:Y:S04]  /*4dc0*/  SHF.R.U32.HI R0, RZ, R37, R0 ;  /* 0x00000025ff007219 */ /* 0x000fe80000011600 */
[C---:B------:R-:W-:Y:S05]  /*4dd0*/  SEL R6, R3.reuse, R0, !P2 ;  /* 0x0000000003067207 */ /* 0x040fea0005000000 */
        /* <DEDUP_REMOVED lines=14> */
[----:B------:R-:W-:Y:S07]  /*4ec0*/  IMAD R43, R3, R38, R43 ;  /* 0x00000026032b7224 */ /* 0x000fee00078e022b */
.L_x_83:
[----:B-1----:R-:W-:Y:S01]  /*4ed0*/  @!P1 ISETP.NE.AND P0, PT, R8, 0x1, PT ;  /* 0x000000010800980c */ /* 0x002fe20003f05270 */
[----:B------:R-:W-:Y:S01]  /*4ee0*/  @!P1 IMAD.HI.U32 R2, R43, R9, RZ ;  /* 0x000000092b029227 */ /* 0x000fe200078e00ff */
[----:B------:R-:W-:Y:S01]  /*4ef0*/  R2UR UR42, R15 ;  /* 0x000000000f2a72ca */ /* 0x000fe200000e0000 */
[----:B------:R-:W-:Y:S01]  /*4f00*/  BSSY.RECONVERGENT B6, `(.L_x_84) ;  /* 0x0000031000067945 */ /* 0x000fe20003800200 */
[----:B------:R-:W-:Y:S01]  /*4f10*/  R2UR UR41, R14 ;  /* 0x000000000e2972ca */ /* 0x000fe200000e0000 */
[C---:B------:R-:W-:Y:S01]  /*4f20*/  @!P1 IMAD.HI.U32 R0, R44.reuse, R10, RZ ;  /* 0x0000000a2c009227 */ /* 0x040fe200078e00ff */
[----:B------:R-:W-:Y:S02]  /*4f30*/  @!P1 SHF.R.U32.HI R2, RZ, R12, R2 ;  /* 0x0000000cff029219 */ /* 0x000fe40000011602 */
[----:B------:R-:W-:Y:S01]  /*4f40*/  @!P1 ISETP.NE.AND P2, PT, R7, 0x1, PT ;  /* 0x000000010700980c */ /* 0x000fe20003f45270 */
[----:B------:R-:W-:Y:S01]  /*4f50*/  VIADD R105, R105, 0x1 ;  /* 0x0000000169697836 */ /* 0x000fe20000000000 */
[----:B------:R-:W-:Y:S02]  /*4f60*/  @!P1 SEL R2, R43, R2, !P0 ;  /* 0x000000022b029207 */ /* 0x000fe40004000000 */
[----:B------:R-:W-:Y:S02]  /*4f70*/  @!P1 SHF.R.U32.HI R0, RZ, R11, R0 ;  /* 0x0000000bff009219 */ /* 0x000fe40000011600 */
[----:B------:R-:W-:Y:S01]  /*4f80*/  LOP3.LUT P0, RZ, R93, 0x1b0, RZ, 0xc0, !PT ;  /* 0x000001b05dff7812 */ /* 0x000fe2000780c0ff */
[----:B------:R-:W-:Y:S01]  /*4f90*/  USHF.L.U32 UR42, UR42, 0x7, URZ ;  /* 0x000000072a2a7899 */ /* 0x000fe200080006ff */
[----:B------:R-:W-:Y:S01]  /*4fa0*/  @!P1 SEL R3, R44, R0, !P2 ;  /* 0x000000002c039207 */ /* 0x000fe20005000000 */
[----:B------:R-:W-:Y:S01]  /*4fb0*/  USHF.L.U32 UR41, UR41, 0x7, URZ ;  /* 0x0000000729297899 */ /* 0x000fe200080006ff */
[----:B------:R-:W-:Y:S03]  /*4fc0*/  @P4 SHF.R.U32.HI R94, RZ, 0x10, R17 ;  /* 0x00000010ff5e4819 */ /* 0x000fe60000011611 */
[----:B------:R-:W-:Y:S02]  /*4fd0*/  @!P1 IMAD.IADD R0, R2, 0x1, -R3 ;  /* 0x0000000102009824 */ /* 0x000fe400078e0a03 */
[----:B------:R-:W-:Y:S02]  /*4fe0*/  @!P1 IMAD.IADD R2, R3, 0x1, -R2 ;  /* 0x0000000103029824 */ /* 0x000fe400078e0a02 */
[----:B------:R-:W-:Y:S02]  /*4ff0*/  @!P1 IMAD R44, R0, R7, R44 ;  /* 0x00000007002c9224 */ /* 0x000fe400078e022c */
[----:B------:R-:W-:Y:S01]  /*5000*/  @!P1 IMAD R43, R2, R8, R43 ;  /* 0x00000008022b9224 */ /* 0x000fe200078e022b */
[----:B------:R-:W-:Y:S06]  /*5010*/  @!P0 BRA `(.L_x_85) ;  /* 0x00000000007c8947 */ /* 0x000fec0003800000 */
[----:B------:R-:W1:Y:S01]  /*5020*/  LDCU.64 UR8, c[0x4][0x80] ;  /* 0x01001000ff0877ac */ /* 0x000e620008000a00 */
[----:B------:R-:W-:Y:S01]  /*5030*/  MOV R2, 0x0 ;  /* 0x0000000000027802 */ /* 0x000fe20000000f00 */
[----:B------:R-:W-:Y:S02]  /*5040*/  HFMA2 R12, -RZ, RZ, 0, 5.9604644775390625e-08 ;  /* 0x00000001ff0c7431 */ /* 0x000fe400000001ff */
[----:B------:R-:W-:Y:S01]  /*5050*/  IMAD.MOV.U32 R8, RZ, RZ, 0x70 ;  /* 0x00000070ff087424 */ /* 0x000fe200078e00ff */
[----:B------:R2:W3:Y:S01]  /*5060*/  LDC.64 R14, c[0x4][R2] ;  /* 0x01000000020e7b82 */ /* 0x0004e20000000a00 */
[----:B------:R-:W4:Y:S01]  /*5070*/  LDCU.64 UR6, c[0x4][0x88] ;  /* 0x01001100ff0677ac */ /* 0x000f220008000a00 */
[----:B------:R-:W-:Y:S01]  /*5080*/  IMAD.MOV.U32 R13, RZ, RZ, RZ ;  /* 0x000000ffff0d7224 */ /* 0x000fe200078e00ff */
[----:B------:R-:W2:Y:S01]  /*5090*/  LDCU.64 UR4, c[0x4][0x8] ;  /* 0x01000100ff0477ac */ /* 0x000ea20008000a00 */
[----:B-1----:R-:W-:Y:S01]  /*50a0*/  MOV R5, UR9 ;  /* 0x0000000900057c02 */ /* 0x002fe20008000f00 */
[----:B------:R-:W-:Y:S01]  /*50b0*/  IMAD.U32 R4, RZ, RZ, UR8 ;  /* 0x00000008ff047e24 */ /* 0x000fe2000f8e00ff */
[----:B----4-:R-:W-:Y:S01]  /*50c0*/  MOV R7, UR7 ;  /* 0x0000000700077c02 */ /* 0x010fe20008000f00 */
[----:B------:R-:W-:Y:S01]  /*50d0*/  IMAD.U32 R6, RZ, RZ, UR6 ;  /* 0x00000006ff067e24 */ /* 0x000fe2000f8e00ff */
[----:B--2---:R-:W-:Y:S01]  /*50e0*/  MOV R11, UR5 ;  /* 0x00000005000b7c02 */ /* 0x004fe20008000f00 */
[----:B------:R-:W-:Y:S02]  /*50f0*/  IMAD.U32 R10, RZ, RZ, UR4 ;  /* 0x00000004ff0a7e24 */ /* 0x000fe4000f8e00ff */
[----:B------:R-:W-:Y:S07]  /*5100*/  LEPC R20, `(.L_x_86) ;  /* 0x000000001014794e */ /* 0x000fee0000000000 */
[----:B---3-5:R-:W-:Y:S05]  /*5110*/  CALL.ABS.NOINC R14 ;  /* 0x000000000e007343 */ /* 0x028fea0003c00000 */
.L_x_86:
[----:B------:R-:W1:Y:S01]  /*5120*/  LDCU.64 UR8, c[0x4][0x80] ;  /* 0x01001000ff0877ac */ /* 0x000e620008000a00 */
[----:B------:R-:W2:Y:S01]  /*5130*/  LDC.64 R2, c[0x4][R2] ;  /* 0x0100000002027b82 */ /* 0x000ea20000000a00 */
[----:B------:R-:W-:Y:S02]  /*5140*/  HFMA2 R12, -RZ, RZ, 0, 5.9604644775390625e-08 ;  /* 0x00000001ff0c7431 */ /* 0x000fe400000001ff */
[----:B------:R-:W-:Y:S02]  /*5150*/  IMAD.MOV.U32 R8, RZ, RZ, 0x70 ;  /* 0x00000070ff087424 */ /* 0x000fe400078e00ff */
[----:B------:R-:W-:Y:S01]  /*5160*/  IMAD.MOV.U32 R13, RZ, RZ, RZ ;  /* 0x000000ffff0d7224 */ /* 0x000fe200078e00ff */
[----:B------:R-:W3:Y:S01]  /*5170*/  LDCU.64 UR6, c[0x4][0x88] ;  /* 0x01001100ff0677ac */ /* 0x000ee20008000a00 */
[----:B------:R-:W4:Y:S01]  /*5180*/  LDCU.64 UR4, c[0x4][0x8] ;  /* 0x01000100ff0477ac */ /* 0x000f220008000a00 */
[----:B-1----:R-:W-:Y:S02]  /*5190*/  MOV R4, UR8 ;  /* 0x0000000800047c02 */ /* 0x002fe40008000f00 */
[----:B------:R-:W-:Y:S02]  /*51a0*/  MOV R5, UR9 ;  /* 0x0000000900057c02 */ /* 0x000fe40008000f00 */
[----:B---3--:R-:W-:Y:S01]  /*51b0*/  MOV R7, UR7 ;  /* 0x0000000700077c02 */ /* 0x008fe20008000f00 */
[----:B------:R-:W-:Y:S01]  /*51c0*/  IMAD.U32 R6, RZ, RZ, UR6 ;  /* 0x00000006ff067e24 */ /* 0x000fe2000f8e00ff */
[----:B----4-:R-:W-:Y:S01]  /*51d0*/  MOV R11, UR5 ;  /* 0x00000005000b7c02 */ /* 0x010fe20008000f00 */
[----:B------:R-:W-:Y:S02]  /*51e0*/  IMAD.U32 R10, RZ, RZ, UR4 ;  /* 0x00000004ff0a7e24 */ /* 0x000fe4000f8e00ff */
[----:B------:R-:W-:Y:S07]  /*51f0*/  LEPC R20, `(.L_x_85) ;  /* 0x000000001014794e */ /* 0x000fee0000000000 */
[----:B--2---:R-:W-:Y:S05]  /*5200*/  CALL.ABS.NOINC R2 ;  /* 0x0000000002007343 */ /* 0x004fea0003c00000 */
.L_x_85:
[----:B------:R-:W-:Y:S05]  /*5210*/  BSYNC.RECONVERGENT B6 ;  /* 0x0000000000067941 */ /* 0x000fea0003800200 */
.L_x_84:
[----:B------:R-:W-:Y:S01]  /*5220*/  ISETP.NE.U32.AND P4, PT, R82, RZ, PT ;  /* 0x000000ff5200720c */ /* 0x000fe20003f85070 */
[----:B------:R-:W-:Y:S01]  /*5230*/  UISETP.NE.AND UP2, UPT, UR50, URZ, UPT ;  /* 0x000000ff3200728c */ /* 0x000fe2000bf45270 */
[----:B------:R-:W-:Y:S01]  /*5240*/  ISETP.NE.U32.AND P2, PT, RZ, UR38, PT ;  /* 0x00000026ff007c0c */ /* 0x000fe2000bf45070 */
[----:B------:R-:W-:Y:S01]  /*5250*/  UISETP.NE.U32.AND UP1, UPT, UR44, URZ, UPT ;  /* 0x000000ff2c00728c */ /* 0x000fe2000bf25070 */
[----:B------:R-:W-:Y:S01]  /*5260*/  ISETP.NE.AND.EX P4, PT, R83, RZ, PT, P4 ;  /* 0x000000ff5300720c */ /* 0x000fe20003f85340 */
[----:B------:R-:W-:Y:S01]  /*5270*/  UPLOP3.LUT UP0, UPT, UPT, UPT, UPT, 0x40, 0x4 ;  /* 0x000000000004789c */ /* 0x000fe20003f0e870 */
[----:B------:R-:W-:Y:S01]  /*5280*/  ISETP.NE.AND.EX P2, PT, RZ, UR39, PT, P2 ;  /* 0x00000027ff007c0c */ /* 0x000fe2000bf45320 */
[----:B------:R-:W-:Y:S01]  /*5290*/  UISETP.NE.AND.EX UP1, UPT, UR45, URZ, UPT, UP1 ;  /* 0x000000ff2d00728c */ /* 0x000fe2000bf25310 */
[----:B------:R-:W-:Y:S04]  /*52a0*/  PLOP3.LUT P1, PT, PT, PT, UP2, 0x80, 0x8 ;  /* 0x000000000008781c */ /* 0x000fe80003f2f028 */
[----:B------:R-:W-:Y:S06]  /*52b0*/  @UP2 UPLOP3.LUT UP0, UPT, UPT, UPT, UP1, 0x80, 0x8 ;  /* 0x000000000008289c */ /* 0x000fec0003f0f010 */
[----:B------:R-:W-:Y:S01]  /*52c0*/  PLOP3.LUT P0, PT, PT, PT, UP0, 0x80, 0x8 ;  /* 0x000000000008781c */ /* 0x000fe20003f0f008 */
[----:B------:R-:W-:Y:S01]  /*52d0*/  @!UPT UIADD3 URZ, UPT, UPT, URZ, URZ, URZ ;  /* 0x000000fffffff290 */ /* 0x000fe2000fffe0ff */
[----:B------:R-:W-:Y:S11]  /*52e0*/  BRA.U !UP1, `(.L_x_87) ;  /* 0x0000000109387547 */ /* 0x000ff6000b800000 */
[----:B------:R-:W-:Y:S01]  /*52f0*/  UISETP.NE.U32.AND UP0, UPT, UR38, URZ, UPT ;  /* 0x000000ff2600728c */ /* 0x000fe2000bf05070 */
[----:B------:R-:W-:Y:S02]  /*5300*/  HFMA2 R0, -RZ, RZ, 0, 5.9604644775390625e-08 ;  /* 0x00000001ff007431 */ /* 0x000fe400000001ff */
[----:B------:R-:W-:Y:S01]  /*5310*/  IMAD.MOV.U32 R88, RZ, RZ, 0x1 ;  /* 0x00000001ff587424 */ /* 0x000fe200078e00ff */
[----:B------:R-:W-:Y:S06]  /*5320*/  UISETP.NE.AND.EX UP0, UPT, UR39, URZ, UPT, UP0 ;  /* 0x000000ff2700728c */ /* 0x000fec000bf05300 */
[----:B------:R-:W-:Y:S05]  /*5330*/  PLOP3.LUT P3, PT, PT, PT, UP0, 0x80, 0x8 ;  /* 0x000000000008781c */ /* 0x000fea0003f6f008 */
[----:B------:R-:W1:Y:S01]  /*5340*/  @UP0 LDCU.64 UR6, c[0x0][0x888] ;  /* 0x00011100ff0607ac */ /* 0x000e620008000a00 */
[----:B------:R-:W-:Y:S07]  /*5350*/  @UP0 UIMAD UR4, UR36, UR44, URZ ;  /* 0x0000002c240402a4 */ /* 0x000fee000f8e02ff */
[----:B------:R-:W-:Y:S01]  /*5360*/  @!P3 PRMT R88, R0, 0x7610, R88 ;  /* 0x000076100058b816 */ /* 0x000fe20000000058 */
[----:B-1----:R-:W-:Y:S03]  /*5370*/  @UP0 UIMAD.WIDE UR6, UR4, 0x4, UR6 ;  /* 0x00000004040608a5 */ /* 0x002fe6000f8e0206 */
[----:B------:R-:W1:Y:S03]  /*5380*/  @!UP0 LDCU UR4, c[0x0][0x880] ;  /* 0x00011000ff0487ac */ /* 0x000e660008000800 */
[----:B------:R-:W-:Y:S01]  /*5390*/  IMAD.U32 R2, RZ, RZ, UR6 ;  /* 0x00000006ff027e24 */ /* 0x000fe2000f8e00ff */
[----:B------:R-:W-:Y:S05]  /*53a0*/  MOV R3, UR7 ;  /* 0x0000000700037c02 */ /* 0x000fea0008000f00 */
[----:B-----5:R2:W5:Y:S02]  /*53b0*/  @P3 LDG.E R49, desc[UR46][R2.64] ;  /* 0x0000002e02313981 */ /* 0x020564000c1e1900 */
[----:B-12---:R-:W-:Y:S02]  /*53c0*/  @!P3 IMAD.U32 R49, RZ, RZ, UR4 ;  /* 0x00000004ff31be24 */ /* 0x006fe4000f8e00ff */
.L_x_87:
[----:B------:R-:W-:Y:S05]  /*53d0*/  @!P4 BRA `(.L_x_88) ;  /* 0x000000000020c947 */ /* 0x000fea0003800000 */
[----:B------:R-:W-:Y:S04]  /*53e0*/  ISETP.NE.U32.AND P3, PT, R80, RZ, PT ;  /* 0x000000ff5000720c */ /* 0x000fe80003f65070 */
[----:B------:R-:W-:Y:S11]  /*53f0*/  ISETP.NE.AND.EX P3, PT, R81, RZ, PT, P3 ;  /* 0x000000ff5100720c */ /* 0x000ff60003f65330 */
[----:B------:R-:W-:Y:S02]  /*5400*/  @!UPT UIADD3 URZ, UPT, UPT, URZ, URZ, URZ ;  /* 0x000000fffffff290 */ /* 0x000fe4000fffe0ff */
[----:B------:R-:W1:Y:S01]  /*5410*/  @P3 LDC.64 R2, c[0x0][0x8a8] ;  /* 0x00022a00ff023b82 */ /* 0x000e620000000a00 */
[----:B------:R-:W-:Y:S04]  /*5420*/  @P3 IMAD R0, R82, UR36, RZ ;  /* 0x0000002452003c24 */ /* 0x000fe8000f8e02ff */
[----:B-1----:R-:W-:Y:S05]  /*5430*/  @P3 IMAD.WIDE R2, R0, 0x4, R2 ;  /* 0x0000000400023825 */ /* 0x002fea00078e0202 */
[----:B-----5:R1:W5:Y:S02]  /*5440*/  @P3 LDG.E R47, desc[UR46][R2.64] ;  /* 0x0000002e022f3981 */ /* 0x020364000c1e1900 */
[----:B-1----:R-:W2:Y:S02]  /*5450*/  @!P3 LDC R47, c[0x0][0x8a0] ;  /* 0x00022800ff2fbb82 */ /* 0x002ea40000000800 */
.L_x_88:
[----:B-----5:R-:W-:Y:S01]  /*5460*/  FSETP.NEU.AND P3, PT, R49, RZ, PT ;  /* 0x000000ff3100720b */ /* 0x020fe20003f6d000 */
[----:B------:R-:W-:Y:S01]  /*5470*/  BSSY B1, `(.L_x_89) ;  /* 0x0000039000017945 */ /* 0x000fe20003800000 */
[----:B------:R-:W-:Y:S01]  /*5480*/  SEL R3, RZ, 0xffffffff, P2 ;  /* 0xffffffffff037807 */ /* 0x000fe20001000000 */
[----:B------:R-:W-:Y:S01]  /*5490*/  IMAD.MOV.U32 R66, RZ, RZ, 0x1 ;  /* 0x00000001ff427424 */ /* 0x000fe200078e00ff */
[----:B------:R-:W-:Y:S01]  /*54a0*/  @P1 LOP3.LUT P2, RZ, R88, 0xff, RZ, 0xc0, !PT ;  /* 0x000000ff58ff1812 */ /* 0x000fe2000784c0ff */
[----:B------:R-:W-:Y:S01]  /*54b0*/  IMAD R48, R45, 0x80, R46 ;  /* 0x000000802d307824 */ /* 0x000fe200078e022e */
[----:B------:R-:W-:Y:S01]  /*54c0*/  @P1 SEL R0, RZ, 0xffffffff, P3 ;  /* 0xffffffffff001807 */ /* 0x000fe20001800000 */
[----:B------:R-:W-:Y:S01]  /*54d0*/  IMAD R106, R101, -0x10, R99 ;  /* 0xfffffff0656a7824 */ /* 0x000fe200078e0263 */
[----:B------:R-:W-:Y:S01]  /*54e0*/  LOP3.LUT R97, R97, 0x1, RZ, 0x3c, !PT ;  /* 0x0000000161617812 */ /* 0x000fe200078e3cff */
[----:B------:R-:W-:Y:S01]  /*54f0*/  IMAD.MOV.U32 R65, RZ, RZ, RZ ;  /* 0x000000ffff417224 */ /* 0x000fe200078e00ff */
[----:B------:R-:W-:Y:S02]  /*5500*/  @P0 SEL R0, R3, R0, !P2 ;  /* 0x0000000003000207 */ /* 0x000fe40005000000 */
[----:B------:R-:W-:Y:S02]  /*5510*/  CS2R R78, SRZ ;  /* 0x00000000004e7805 */ /* 0x000fe4000001ff00 */
[----:B------:R-:W-:Y:S02]  /*5520*/  LEA R64, R45, UR48, 0x3 ;  /* 0x000000302d407c11 */ /* 0x000fe4000f8e18ff */
[----:B------:R-:W-:Y:S02]  /*5530*/  CS2R R76, SRZ ;  /* 0x00000000004c7805 */ /* 0x000fe4000001ff00 */
[----:B------:R-:W-:Y:S02]  /*5540*/  @P1 LOP3.LUT R0, R0, 0x1, RZ, 0xc0, !PT ;  /* 0x0000000100001812 */ /* 0x000fe400078ec0ff */
[----:B------:R-:W-:Y:S02]  /*5550*/  CS2R R70, SRZ ;  /* 0x0000000000467805 */ /* 0x000fe4000001ff00 */
[----:B------:R-:W-:Y:S02]  /*5560*/  PLOP3.LUT P2, PT, PT, PT, UP1, 0x80, 0x8 ;  /* 0x000000000008781c */ /* 0x000fe40003f4f018 */
[----:B------:R-:W-:Y:S02]  /*5570*/  CS2R R68, SRZ ;  /* 0x0000000000447805 */ /* 0x000fe4000001ff00 */
[----:B------:R-:W-:Y:S02]  /*5580*/  ISETP.NE.U32.OR P5, PT, R0, 0x1, !P1 ;  /* 0x000000010000780c */ /* 0x000fe40004fa5470 */
[----:B------:R-:W-:Y:S02]  /*5590*/  CS2R R62, SRZ ;  /* 0x00000000003e7805 */ /* 0x000fe4000001ff00 */
[----:B------:R-:W-:Y:S02]  /*55a0*/  LOP3.LUT P4, R104, R88, 0xff, RZ, 0xc0, !PT ;  /* 0x000000ff58687812 */ /* 0x000fe4000788c0ff */
[----:B------:R-:W-:Y:S02]  /*55b0*/  CS2R R60, SRZ ;  /* 0x00000000003c7805 */ /* 0x000fe4000001ff00 */
[----:B------:R-:W-:Y:S02]  /*55c0*/  SEL R2, RZ, 0xffffffff, P3 ;  /* 0xffffffffff027807 */ /* 0x000fe40001800000 */
[----:B------:R-:W-:Y:S02]  /*55d0*/  CS2R R58, SRZ ;  /* 0x00000000003a7805 */ /* 0x000fe4000001ff00 */
[----:B------:R-:W-:Y:S02]  /*55e0*/  P2R R107, PR, RZ, 0x20 ;  /* 0x00000020ff6b7803 */ /* 0x000fe40000000000 */
[----:B------:R-:W-:Y:S02]  /*55f0*/  CS2R R56, SRZ ;  /* 0x0000000000387805 */ /* 0x000fe4000001ff00 */
[----:B------:R-:W-:Y:S02]  /*5600*/  @P2 SEL R2, R3, R2, !P4 ;  /* 0x0000000203022207 */ /* 0x000fe40006000000 */
[----:B------:R-:W-:Y:S02]  /*5610*/  @P5 SHF.L.U32 R0, R97, 0x1f, RZ ;  /* 0x0000001f61005819 */ /* 0x000fe400000006ff */
[----:B------:R-:W-:Y:S02]  /*5620*/  LOP3.LUT R2, R2, 0x1, RZ, 0xc0, !PT ;  /* 0x0000000102027812 */ /* 0x000fe400078ec0ff */
[----:B------:R1:W3:Y:S02]  /*5630*/  @P5 SYNCS.PHASECHK.TRANS64.TRYWAIT P1, [UR48+0x30], R0 ;  /* 0x00003000ff0055a7 */ /* 0x0002e40008021130 */
[----:B------:R-:W-:Y:S04]  /*5640*/  ISETP.NE.U32.AND P2, PT, R2, 0x1, PT ;  /* 0x000000010200780c */ /* 0x000fe80003f45070 */
[----:B------:R-:W-:Y:S02]  /*5650*/  P2R R67, PR, RZ, 0x4 ;  /* 0x00000004ff437803 */ /* 0x000fe40000000000 */
[----:B-1----:R-:W-:Y:S04]  /*5660*/  SHF.L.U32 R0, R96, 0x1f, RZ ;  /* 0x0000001f60007819 */ /* 0x002fe800000006ff */
[----:B------:R1:W4:Y:S01]  /*5670*/  SYNCS.PHASECHK.TRANS64.TRYWAIT P0, [R64+URZ+0xa0], R0 ;  /* 0x0000a000400075a7 */ /* 0x00032200080011ff */
[----:B---3--:R-:W-:Y:S01]  /*5680*/  @P5 SEL R66, RZ, 0x1, !P1 ;  /* 0x00000001ff425807 */ /* 0x008fe20004800000 */
[----:B-1----:R-:W-:Y:S06]  /*5690*/  @!P5 BRA `(.L_x_90) ;  /* 0x000000000058d947 */ /* 0x002fec0003800000 */
[----:B------:R-:W-:Y:S01]  /*56a0*/  IMAD.MOV.U32 R79, RZ, RZ, RZ ;  /* 0x000000ffff4f7224 */ /* 0x000fe200078e00ff */
[----:B------:R-:W-:Y:S01]  /*56b0*/  ISETP.NE.AND P1, PT, R66, RZ, PT ;  /* 0x000000ff4200720c */ /* 0x000fe20003f25270 */
[----:B------:R-:W-:Y:S01]  /*56c0*/  BSSY B0, `(.L_x_91) ;  /* 0x000000c000007945 */ /* 0x000fe20003800000 */
[----:B------:R-:W-:Y:S02]  /*56d0*/  CS2R R58, SRZ ;  /* 0x00000000003a7805 */ /* 0x000fe4000001ff00 */
[----:B------:R-:W-:Y:S02]  /*56e0*/  CS2R R56, SRZ ;  /* 0x0000000000387805 */ /* 0x000fe4000001ff00 */
[----:B------:R-:W-:Y:S02]  /*56f0*/  CS2R R62, SRZ ;  /* 0x00000000003e7805 */ /* 0x000fe4000001ff00 */
[----:B------:R-:W-:Y:S02]  /*5700*/  CS2R R60, SRZ ;  /* 0x00000000003c7805 */ /* 0x000fe4000001ff00 */
[----:B------:R-:W-:Y:S02]  /*5710*/  CS2R R70, SRZ ;  /* 0x0000000000467805 */ /* 0x000fe4000001ff00 */
[----:B------:R-:W-:Y:S02]  /*5720*/  CS2R R68, SRZ ;  /* 0x0000000000447805 */ /* 0x000fe4000001ff00 */
[----:B------:R-:W-:Y:S01]  /*5730*/  CS2R R76, SRZ ;  /* 0x00000000004c7805 */ /* 0x000fe2000001ff00 */
[----:B------:R-:W-:Y:S06]  /*5740*/  @P1 BRA `(.L_x_92) ;  /* 0x00000000000c1947 */ /* 0x000fec0003800000 */
[----:B------:R-:W-:Y:S04]  /*5750*/  SHF.L.U32 R3, R97, 0x1f, RZ ;  /* 0x0000001f61037819 */ /* 0x000fe800000006ff */
[----:B------:R-:W1:Y:S02]  /*5760*/  SYNCS.PHASECHK.TRANS64.TRYWAIT P1, [UR48+0x30], R3 ;  /* 0x00003003ff0075a7 */ /* 0x000e640008021130 */
[----:B-1----:R-:W-:Y:S05]  /*5770*/  @!P1 BRA `(.L_x_93) ;  /* 0x0000003c004c9947 */ /* 0x002fea0003800000 */
.L_x_92:
[----:B------:R-:W-:Y:S05]  /*5780*/  BSYNC B0 ;  /* 0x0000000000007941 */ /* 0x000fea0003800000 */
.L_x_91:
[----:B------:R-:W-:Y:S01]  /*5790*/  ISETP.NE.AND P1, PT, R67, RZ, PT ;  /* 0x000000ff4300720c */ /* 0x000fe20003f25270 */
[----:B------:R-:W-:Y:S11]  /*57a0*/  HFMA2 R65, -RZ, RZ, 0, 5.9604644775390625e-08 ;  /* 0x00000001ff417431 */ /* 0x000ff600000001ff */
[----:B------:R-:W-:Y:S01]  /*57b0*/  @!UPT UIADD3 URZ, UPT, UPT, URZ, URZ, URZ ;  /* 0x000000fffffff290 */ /* 0x000fe2000fffe0ff */
[----:B------:R3:W1:Y:S04]  /*57c0*/  @P1 LDS.128 R56, [R100] ;  /* 0x0000000064381984 */ /* 0x0006680000000c00 */
[----:B------:R3:W1:Y:S04]  /*57d0*/  @P1 LDS.128 R60, [R99+0x10] ;  /* 0x00001000633c1984 */ /* 0x0006680000000c00 */
[----:B------:R3:W1:Y:S04]  /*57e0*/  @P1 LDS.128 R68, [R98+0x20] ;  /* 0x0000200062441984 */ /* 0x0006680000000c00 */
[----:B------:R3:W1:Y:S02]  /*57f0*/  @P1 LDS.128 R76, [R106+0x30] ;  /* 0x000030006a4c1984 */ /* 0x0006640000000c00 */
.L_x_90:
[----:B------:R-:W-:Y:S05]  /*5800*/  BSYNC B1 ;  /* 0x0000000000017941 */ /* 0x000fea0003800000 */
.L_x_89:
[----:B-1----:R-:W-:Y:S04]  /*5810*/  SHF.R.U32.HI R2, RZ, 0x15, R48 ;  /* 0x00000015ff027819 */ /* 0x002fe80000011630 */
[----:B------:R-:W-:Y:S01]  /*5820*/  LOP3.LUT P1, RZ, R2, 0x3, R92, 0x48, !PT ;  /* 0x0000000302ff7812 */ /* 0x000fe2000782485c */
[----:B------:R-:W-:Y:S01]  /*5830*/  @!UPT UIADD3 URZ, UPT, UPT, URZ, URZ, URZ ;  /* 0x000000fffffff290 */ /* 0x000fe2000fffe0ff */
[----:B----4-:R-:W-:Y:S11]  /*5840*/  @P0 BRA `(.L_x_94) ;  /* 0x0000000000080947 */ /* 0x010ff60003800000 */
[----:B------:R-:W1:Y:S02]  /*5850*/  SYNCS.PHASECHK.TRANS64.TRYWAIT P0, [R64+URZ+0xa0], R0 ;  /* 0x0000a000400075a7 */ /* 0x000e6400080011ff */
[----:B-1----:R-:W-:Y:S05]  /*5860*/  @!P0 BRA `(.L_x_95) ;  /* 0x0000003c00288947 */ /* 0x002fea0003800000 */
.L_x_94:
[----:B------:R-:W-:Y:S05]  /*5870*/  @!P1 BRA `(.L_x_96) ;  /* 0x0000000000409947 */ /* 0x000fea0003800000 */
[----:B------:R-:W4:Y:S01]  /*5880*/  LDCU.64 UR8, c[0x4][0x70] ;  /* 0x01000e00ff0877ac */ /* 0x000f220008000a00 */
[----:B------:R-:W-:Y:S01]  /*5890*/  MOV R3, 0x0 ;  /* 0x0000000000037802 */ /* 0x000fe20000000f00 */
[----:B------:R-:W-:Y:S02]  /*58a0*/  HFMA2 R12, -RZ, RZ, 0, 5.9604644775390625e-08 ;  /* 0x00000001ff0c7431 */ /* 0x000fe400000001ff */
[----:B------:R-:W-:Y:S02]  /*58b0*/  IMAD.MOV.U32 R8, RZ, RZ, 0x192 ;  /* 0x00000192ff087424 */ /* 0x000fe400078e00ff */
[----:B------:R-:W-:Y:S01]  /*58c0*/  IMAD.MOV.U32 R13, RZ, RZ, RZ ;  /* 0x000000ffff0d7224 */ /* 0x000fe200078e00ff */
[----:B------:R-:W5:Y:S01]  /*58d0*/  LDCU.64 UR6, c[0x4][0x78] ;  /* 0x01000f00ff0677ac */ /* 0x000f620008000a00 */
[----:B------:R-:W1:Y:S01]  /*58e0*/  LDC.64 R2, c[0x4][R3] ;  /* 0x0100000003027b82 */ /* 0x000e620000000a00 */
[----:B------:R-:W2:Y:S01]  /*58f0*/  LDCU.64 UR4, c[0x4][0x10] ;  /* 0x01000200ff0477ac */ /* 0x000ea20008000a00 */
[----:B----4-:R-:W-:Y:S01]  /*5900*/  MOV R5, UR9 ;  /* 0x0000000900057c02 */ /* 0x010fe20008000f00 */
[----:B------:R-:W-:Y:S01]  /*5910*/  IMAD.U32 R4, RZ, RZ, UR8 ;  /* 0x00000008ff047e24 */ /* 0x000fe2000f8e00ff */
[----:B-----5:R-:W-:Y:S01]  /*5920*/  MOV R7, UR7 ;  /* 0x0000000700077c02 */ /* 0x020fe20008000f00 */
[----:B------:R-:W-:Y:S01]  /*5930*/  IMAD.U32 R6, RZ, RZ, UR6 ;  /* 0x00000006ff067e24 */ /* 0x000fe2000f8e00ff */
[----:B--2---:R-:W-:Y:S01]  /*5940*/  MOV R11, UR5 ;  /* 0x00000005000b7c02 */ /* 0x004fe20008000f00 */
[----:B------:R-:W-:Y:S02]  /*5950*/  IMAD.U32 R10, RZ, RZ, UR4 ;  /* 0x00000004ff0a7e24 */ /* 0x000fe4000f8e00ff */
[----:B------:R-:W-:Y:S07]  /*5960*/  LEPC R20, `(.L_x_96) ;  /* 0x000000001014794e */ /* 0x000fee0000000000 */
[----:B-1-3--:R-:W-:Y:S05]  /*5970*/  CALL.ABS.NOINC R2 ;  /* 0x0000000002007343 */ /* 0x00afea0003c00000 */
.L_x_96:
[----:B------:R-:W-:Y:S05]  /*5980*/  WARPSYNC.ALL ;  /* 0x0000000000007948 */ /* 0x000fea0003800000 */
[----:B------:R-:W-:Y:S01]  /*5990*/  R2UR UR4, R48 ;  /* 0x00000000300472ca */ /* 0x000fe200000e0000 */
[--C-:B------:R-:W-:Y:S01]  /*59a0*/  HADD2.F32 R50, -RZ, R56.reuse.H0_H0 ;  /* 0x20000038ff327230 */ /* 0x100fe20000004100 */
[----:B------:R-:W-:Y:S01]  /*59b0*/  ISETP.NE.AND P0, PT, R102, RZ, PT ;  /* 0x000000ff6600720c */ /* 0x000fe20003f05270 */
[----:B------:R-:W-:Y:S01]  /*59c0*/  HADD2.F32 R51, -RZ, R56.H1_H1 ;  /* 0x30000038ff337230 */ /* 0x000fe20000004100 */
[----:B------:R-:W-:Y:S01]  /*59d0*/  BSSY.RECONVERGENT B0, `(.L_x_97) ;  /* 0x0000086000007945 */ /* 0x000fe20003800200 */
[--C-:B------:R-:W-:Y:S08]  /*59e0*/  HADD2.F32 R52, -RZ, R57.reuse.H0_H0 ;  /* 0x20000039ff347230 */ /* 0x100ff00000004100 */
[----:B------:R-:W1:Y:S02]  /*59f0*/  LDTM.x32 R4, tmem[UR4] ;  /* 0x00000004000479ee */ /* 0x000e6400082c0000 */
[C---:B-12---:R-:W-:Y:S01]  /*5a00*/  FMUL R0, R47.reuse, R4 ;  /* 0x000000042f007220 */ /* 0x046fe20000400000 */
[C---:B------:R-:W-:Y:S01]  /*5a10*/  FMUL R2, R47.reuse, R5 ;  /* 0x000000052f027220 */ /* 0x040fe20000400000 */
[C---:B------:R-:W-:Y:S01]  /*5a20*/  FMUL R4, R47.reuse, R8 ;  /* 0x000000082f047220 */ /* 0x040fe20000400000 */
[----:B------:R-:W-:Y:S01]  /*5a30*/  FMUL R3, R47, R6 ;  /* 0x000000062f037220 */ /* 0x000fe20000400000 */
[C---:B------:R-:W-:Y:S01]  /*5a40*/  FFMA R0, R49.reuse, R50, R0 ;  /* 0x0000003231007223 */ /* 0x040fe20000000000 */
[----:B------:R-:W-:Y:S01]  /*5a50*/  FFMA R2, R49, R51, R2 ;  /* 0x0000003331027223 */ /* 0x000fe20000000002 */
[C---:B------:R-:W-:Y:S01]  /*5a60*/  FMUL R5, R47.reuse, R9 ;  /* 0x000000092f057220 */ /* 0x040fe20000400000 */
        /* <DEDUP_REMOVED lines=16> */
[----:B------:R-:W-:Y:S02]  /*5b70*/  HADD2.F32 R32, -RZ, R57.H1_H1 ;  /* 0x30000039ff207230 */ /* 0x000fe40000004100 */
[C---:B------:R-:W-:Y:S01]  /*5b80*/  FMUL R26, R47.reuse, R30 ;  /* 0x0000001e2f1a7220 */ /* 0x040fe20000400000 */
[----:B------:R-:W-:Y:S01]  /*5b90*/  FMUL R29, R47, R33 ;  /* 0x000000212f1d7220 */ /* 0x000fe20000400000 */
[--C-:B------:R-:W-:Y:S02]  /*5ba0*/  HADD2.F32 R33, -RZ, R58.reuse.H0_H0 ;  /* 0x2000003aff217230 */ /* 0x100fe40000004100 */
[----:B------:R-:W-:Y:S01]  /*5bb0*/  FFMA R3, R49, R52, R3 ;  /* 0x0000003431037223 */ /* 0x000fe20000000003 */
[C---:B------:R-:W-:Y:S01]  /*5bc0*/  FMUL R7, R47.reuse, R7 ;  /* 0x000000072f077220 */ /* 0x040fe20000400000 */
[----:B------:R-:W-:Y:S01]  /*5bd0*/  FMUL R30, R47, R34 ;  /* 0x000000222f1e7220 */ /* 0x000fe20000400000 */
[----:B------:R-:W-:Y:S01]  /*5be0*/  HADD2.F32 R34, -RZ, R58.H1_H1 ;  /* 0x3000003aff227230 */ /* 0x000fe20000004100 */
[----:B------:R-:W-:Y:S01]  /*5bf0*/  F2FP.F16.F32.PACK_AB R52, R2, R0 ;  /* 0x000000000234723e */ /* 0x000fe200000000ff */
[--C-:B------:R-:W-:Y:S02]  /*5c00*/  HADD2.F32 R0, -RZ, R59.reuse.H0_H0 ;  /* 0x2000003bff007230 */ /* 0x100fe40000004100 */
[C---:B------:R-:W-:Y:S01]  /*5c10*/  FFMA R7, R49.reuse, R32, R7 ;  /* 0x0000002031077223 */ /* 0x040fe20000000007 */
[----:B------:R-:W-:Y:S02]  /*5c20*/  HADD2.F32 R2, -RZ, R59.H1_H1 ;  /* 0x3000003bff027230 */ /* 0x000fe40000004100 */
[C---:B------:R-:W-:Y:S01]  /*5c30*/  FFMA R4, R49.reuse, R33, R4 ;  /* 0x0000002131047223 */ /* 0x040fe20000000004 */
[C---:B------:R-:W-:Y:S01]  /*5c40*/  FFMA R5, R49.reuse, R34, R5 ;  /* 0x0000002231057223 */ /* 0x040fe20000000005 */
[----:B------:R-:W-:Y:S01]  /*5c50*/  FFMA R6, R49, R0, R6 ;  /* 0x0000000031067223 */ /* 0x000fe20000000006 */
[--C-:B------:R-:W-:Y:S02]  /*5c60*/  HADD2.F32 R0, -RZ, R60.reuse.H0_H0 ;  /* 0x2000003cff007230 */ /* 0x100fe40000004100 */
[----:B------:R-:W-:Y:S01]  /*5c70*/  FMUL R11, R47, R11 ;  /* 0x0000000b2f0b7220 */ /* 0x000fe20000400000 */
[----:B------:R-:W-:Y:S01]  /*5c80*/  F2FP.F16.F32.PACK_AB R53, R7, R3 ;  /* 0x000000030735723e */ /* 0x000fe200000000ff */
[--C-:B------:R-:W-:Y:S02]  /*5c90*/  HADD2.F32 R3, -RZ, R61.reuse.H0_H0 ;  /* 0x2000003dff037230 */ /* 0x100fe40000004100 */
[----:B------:R-:W-:Y:S01]  /*5ca0*/  FMUL R15, R47, R15 ;  /* 0x0000000f2f0f7220 */ /* 0x000fe20000400000 */
[C---:B------:R-:W-:Y:S01]  /*5cb0*/  FFMA R11, R49.reuse, R2, R11 ;  /* 0x00000002310b7223 */ /* 0x040fe2000000000b */
[----:B------:R-:W-:Y:S02]  /*5cc0*/  HADD2.F32 R2, -RZ, R60.H1_H1 ;  /* 0x3000003cff027230 */ /* 0x000fe40000004100 */
[----:B------:R-:W-:Y:S01]  /*5cd0*/  FFMA R8, R49, R0, R8 ;  /* 0x0000000031087223 */ /* 0x000fe20000000008 */
[----:B------:R-:W-:Y:S02]  /*5ce0*/  HADD2.F32 R0, -RZ, R61.H1_H1 ;  /* 0x3000003dff007230 */ /* 0x000fe40000004100 */
[C---:B------:R-:W-:Y:S01]  /*5cf0*/  FMUL R19, R47.reuse, R19 ;  /* 0x000000132f137220 */ /* 0x040fe20000400000 */
[----:B------:R-:W-:Y:S01]  /*5d00*/  FMUL R23, R47, R23 ;  /* 0x000000172f177220 */ /* 0x000fe20000400000 */
[C---:B------:R-:W-:Y:S01]  /*5d10*/  FFMA R9, R49.reuse, R2, R9 ;  /* 0x0000000231097223 */ /* 0x040fe20000000009 */
[C---:B------:R-:W-:Y:S01]  /*5d20*/  FFMA R10, R49.reuse, R3, R10 ;  /* 0x00000003310a7223 */ /* 0x040fe2000000000a */
[----:B------:R-:W-:Y:S01]  /*5d30*/  FFMA R15, R49, R0, R15 ;  /* 0x00000000310f7223 */ /* 0x000fe2000000000f */
[--C-:B------:R-:W-:Y:S02]  /*5d40*/  HADD2.F32 R2, -RZ, R62.reuse.H0_H0 ;  /* 0x2000003eff027230 */ /* 0x100fe40000004100 */
[----:B------:R-:W-:Y:S01]  /*5d50*/  FMUL R27, R47, R27 ;  /* 0x0000001b2f1b7220 */ /* 0x000fe20000400000 */
[----:B------:R-:W-:Y:S01]  /*5d60*/  HADD2.F32 R0, -RZ, R62.H1_H1 ;  /* 0x3000003eff007230 */ /* 0x000fe20000004100 */
[----:B------:R-:W-:Y:S01]  /*5d70*/  F2FP.F16.F32.PACK_AB R54, R5, R4 ;  /* 0x000000040536723e */ /* 0x000fe200000000ff */
[--C-:B------:R-:W-:Y:S02]  /*5d80*/  HADD2.F32 R3, -RZ, R63.reuse.H0_H0 ;  /* 0x2000003fff037230 */ /* 0x100fe40000004100 */
[C---:B------:R-:W-:Y:S01]  /*5d90*/  FFMA R12, R49.reuse, R2, R12 ;  /* 0x00000002310c7223 */ /* 0x040fe2000000000c */
[--C-:B------:R-:W-:Y:S02]  /*5da0*/  HADD2.F32 R2, -RZ, R68.reuse.H0_H0 ;  /* 0x20000044ff027230 */ /* 0x100fe40000004100 */
[C---:B------:R-:W-:Y:S01]  /*5db0*/  FFMA R13, R49.reuse, R0, R13 ;  /* 0x00000000310d7223 */ /* 0x040fe2000000000d */
[----:B------:R-:W-:Y:S02]  /*5dc0*/  HADD2.F32 R0, -RZ, R63.H1_H1 ;  /* 0x3000003fff007230 */ /* 0x000fe40000004100 */
[----:B------:R-:W-:Y:S01]  /*5dd0*/  FFMA R14, R49, R3, R14 ;  /* 0x00000003310e7223 */ /* 0x000fe2000000000e */
[----:B------:R-:W-:Y:S01]  /*5de0*/  HADD2.F32 R3, -RZ, R68.H1_H1 ;  /* 0x30000044ff037230 */ /* 0x000fe20000004100 */
[----:B------:R-:W-:Y:S01]  /*5df0*/  F2FP.F16.F32.PACK_AB R55, R11, R6 ;  /* 0x000000060b37723e */ /* 0x000fe200000000ff */
[----:B------:R-:W-:Y:S01]  /*5e00*/  FMUL R31, R47, R31 ;  /* 0x0000001f2f1f7220 */ /* 0x000fe20000400000 */
[C---:B------:R-:W-:Y:S01]  /*5e10*/  FFMA R19, R49.reuse, R0, R19 ;  /* 0x0000000031137223 */ /* 0x040fe20000000013 */
[--C-:B------:R-:W-:Y:S02]  /*5e20*/  HADD2.F32 R0, -RZ, R69.reuse.H0_H0 ;  /* 0x20000045ff007230 */ /* 0x100fe40000004100 */
[C---:B------:R-:W-:Y:S01]  /*5e30*/  FFMA R16, R49.reuse, R2, R16 ;  /* 0x0000000231107223 */ /* 0x040fe20000000010 */
[----:B------:R1:W-:Y:S01]  /*5e40*/  STS.128 [R100], R52 ;  /* 0x0000003464007388 */ /* 0x0003e20000000c00 */
[C---:B------:R-:W-:Y:S01]  /*5e50*/  FFMA R17, R49.reuse, R3, R17 ;  /* 0x0000000331117223 */ /* 0x040fe20000000011 */
[----:B------:R-:W-:Y:S02]  /*5e60*/  HADD2.F32 R2, -RZ, R69.H1_H1 ;  /* 0x30000045ff027230 */ /* 0x000fe40000004100 */
[----:B------:R-:W-:Y:S01]  /*5e70*/  FFMA R18, R49, R0, R18 ;  /* 0x0000000031127223 */ /* 0x000fe20000000012 */
[--C-:B------:R-:W-:Y:S01]  /*5e80*/  HADD2.F32 R0, -RZ, R70.reuse.H0_H0 ;  /* 0x20000046ff007230 */ /* 0x100fe20000004100 */
[----:B------:R-:W-:Y:S01]  /*5e90*/  F2FP.F16.F32.PACK_AB R8, R9, R8 ;  /* 0x000000080908723e */ /* 0x000fe200000000ff */
[--C-:B------:R-:W-:Y:S02]  /*5ea0*/  HADD2.F32 R3, -RZ, R71.reuse.H0_H0 ;  /* 0x20000047ff037230 */ /* 0x100fe40000004100 */
[C---:B------:R-:W-:Y:S01]  /*5eb0*/  FFMA R23, R49.reuse, R2, R23 ;  /* 0x0000000231177223 */ /* 0x040fe20000000017 */
[----:B------:R-:W-:Y:S02]  /*5ec0*/  HADD2.F32 R2, -RZ, R70.H1_H1 ;  /* 0x30000046ff027230 */ /* 0x000fe40000004100 */
[----:B------:R-:W-:Y:S01]  /*5ed0*/  FFMA R20, R49, R0, R20 ;  /* 0x0000000031147223 */ /* 0x000fe20000000014 */
[----:B------:R-:W-:Y:S01]  /*5ee0*/  HADD2.F32 R0, -RZ, R71.H1_H1 ;  /* 0x30000047ff007230 */ /* 0x000fe20000004100 */
[----:B------:R-:W-:Y:S01]  /*5ef0*/  F2FP.F16.F32.PACK_AB R9, R15, R10 ;  /* 0x0000000a0f09723e */ /* 0x000fe200000000ff */
[----:B------:R-:W-:Y:S02]  /*5f00*/  HADD2.F32 R4, -RZ, R79.H0_H0 ;  /* 0x2000004fff047230 */ /* 0x000fe40000004100 */
[C---:B------:R-:W-:Y:S01]  /*5f10*/  FFMA R21, R49.reuse, R2, R21 ;  /* 0x0000000231157223 */ /* 0x040fe20000000015 */
[C---:B------:R-:W-:Y:S01]  /*5f20*/  FFMA R22, R49.reuse, R3, R22 ;  /* 0x0000000331167223 */ /* 0x040fe20000000016 */
[----:B------:R-:W-:Y:S01]  /*5f30*/  FFMA R27, R49, R0, R27 ;  /* 0x00000000311b7223 */ /* 0x000fe2000000001b */
[--C-:B------:R-:W-:Y:S01]  /*5f40*/  HADD2.F32 R2, -RZ, R76.reuse.H0_H0 ;  /* 0x2000004cff027230 */ /* 0x100fe20000004100 */
[----:B------:R-:W-:Y:S01]  /*5f50*/  F2FP.F16.F32.PACK_AB R10, R13, R12 ;  /* 0x0000000c0d0a723e */ /* 0x000fe200000000ff */
[----:B------:R-:W-:Y:S01]  /*5f60*/  HADD2.F32 R0, -RZ, R76.H1_H1 ;  /* 0x3000004cff007230 */ /* 0x000fe20000004100 */
[----:B------:R-:W-:Y:S01]  /*5f70*/  F2FP.F16.F32.PACK_AB R11, R19, R14 ;  /* 0x0000000e130b723e */ /* 0x000fe200000000ff */
[--C-:B------:R-:W-:Y:S02]  /*5f80*/  HADD2.F32 R3, -RZ, R77.reuse.H0_H0 ;  /* 0x2000004dff037230 */ /* 0x100fe40000004100 */
[C---:B------:R-:W-:Y:S01]  /*5f90*/  FFMA R24, R49.reuse, R2, R24 ;  /* 0x0000000231187223 */ /* 0x040fe20000000018 */
[--C-:B------:R-:W-:Y:S02]  /*5fa0*/  HADD2.F32 R2, -RZ, R78.reuse.H0_H0 ;  /* 0x2000004eff027230 */ /* 0x100fe40000004100 */
[C---:B------:R-:W-:Y:S01]  /*5fb0*/  FFMA R25, R49.reuse, R0, R25 ;  /* 0x0000000031197223 */ /* 0x040fe20000000019 */
[----:B------:R1:W-:Y:S01]  /*5fc0*/  STS.128 [R99+0x10], R8 ;  /* 0x0000100863007388 */ /* 0x0003e20000000c00 */
[----:B------:R-:W-:Y:S02]  /*5fd0*/  HADD2.F32 R0, -RZ, R77.H1_H1 ;  /* 0x3000004dff007230 */ /* 0x000fe40000004100 */
[----:B------:R-:W-:Y:S01]  /*5fe0*/  FFMA R26, R49, R3, R26 ;  /* 0x00000003311a7223 */ /* 0x000fe2000000001a */
[----:B------:R-:W-:Y:S01]  /*5ff0*/  HADD2.F32 R3, -RZ, R78.H1_H1 ;  /* 0x3000004eff037230 */ /* 0x000fe20000004100 */
[----:B------:R-:W-:Y:S01]  /*6000*/  F2FP.F16.F32.PACK_AB R16, R17, R16 ;  /* 0x000000101110723e */ /* 0x000fe200000000ff */
[----:B------:R-:W-:Y:S01]  /*6010*/  HADD2.F32 R5, -RZ, R79.H1_H1 ;  /* 0x3000004fff057230 */ /* 0x000fe20000004100 */
[----:B------:R-:W-:Y:S01]  /*6020*/  F2FP.F16.F32.PACK_AB R17, R23, R18 ;  /* 0x000000121711723e */ /* 0x000fe200000000ff */
[----:B------:R-:W-:Y:S01]  /*6030*/  FFMA R31, R49, R0, R31 ;  /* 0x00000000311f7223 */ /* 0x000fe2000000001f */
[----:B------:R-:W-:Y:S01]  /*6040*/  FMUL R35, R47, R35 ;  /* 0x000000232f237220 */ /* 0x000fe20000400000 */
[----:B------:R-:W-:Y:S01]  /*6050*/  F2FP.F16.F32.PACK_AB R18, R21, R20 ;  /* 0x000000141512723e */ /* 0x000fe200000000ff */
[----:B------:R-:W-:Y:S01]  /*6060*/  FFMA R28, R49, R2, R28 ;  /* 0x00000002311c7223 */ /* 0x000fe2000000001c */
[----:B------:R-:W-:Y:S01]  /*6070*/  F2FP.F16.F32.PACK_AB R19, R27, R22 ;  /* 0x000000161b13723e */ /* 0x000fe200000000ff */
[C---:B------:R-:W-:Y:S01]  /*6080*/  FFMA R29, R49.reuse, R3, R29 ;  /* 0x00000003311d7223 */ /* 0x040fe2000000001d */
[C---:B------:R-:W-:Y:S01]  /*6090*/  FFMA R30, R49.reuse, R4, R30 ;  /* 0x00000004311e7223 */ /* 0x040fe2000000001e */
[----:B------:R-:W-:Y:S01]  /*60a0*/  FFMA R35, R49, R5, R35 ;  /* 0x0000000531237223 */ /* 0x000fe20000000023 */
[----:B------:R-:W-:Y:S01]  /*60b0*/  F2FP.F16.F32.PACK_AB R24, R25, R24 ;  /* 0x000000181918723e */ /* 0x000fe200000000ff */
[----:B------:R1:W-:Y:S01]  /*60c0*/  STS.128 [R98+0x20], R16 ;  /* 0x0000201062007388 */ /* 0x0003e20000000c00 */
[----:B------:R-:W-:Y:S02]  /*60d0*/  F2FP.F16.F32.PACK_AB R25, R31, R26 ;  /* 0x0000001a1f19723e */ /* 0x000fe400000000ff */
[----:B------:R-:W-:Y:S02]  /*60e0*/  F2FP.F16.F32.PACK_AB R26, R29, R28 ;  /* 0x0000001c1d1a723e */ /* 0x000fe400000000ff */
[----:B------:R-:W-:Y:S05]  /*60f0*/  F2FP.F16.F32.PACK_AB R27, R35, R30 ;  /* 0x0000001e231b723e */ /* 0x000fea00000000ff */
[----:B------:R1:W-:Y:S01]  /*6100*/  STS.128 [R106+0x30], R24 ;  /* 0x000030186a007388 */ /* 0x0003e20000000c00 */
[----:B------:R-:W-:Y:S01]  /*6110*/  @!PT LDS RZ, [RZ] ;  /* 0x00000000fffff984 */ /* 0x000fe20000000800 */
[----:B------:R-:W-:Y:S01]  /*6120*/  @!PT LDS RZ, [RZ] ;  /* 0x00000000fffff984 */ /* 0x000fe20000000800 */
[----:B------:R-:W-:Y:S01]  /*6130*/  @!PT LDS RZ, [RZ] ;  /* 0x00000000fffff984 */ /* 0x000fe20000000800 */
[----:B------:R-:W-:Y:S01]  /*6140*/  @!PT LDS RZ, [RZ] ;  /* 0x00000000fffff984 */ /* 0x000fe20000000800 */
[----:B------:R2:W-:Y:S07]  /*6150*/  MEMBAR.ALL.CTA ;  /* 0x0000000000007992 */ /* 0x0005ee0000008000 */
[----:B--2---:R-:W2:Y:S02]  /*6160*/  FENCE.VIEW.ASYNC.S ;  /* 0x00000000000073c6 */ /* 0x004ea40000000000 */
[----:B--2---:R-:W-:Y:S06]  /*6170*/  BAR.SYNC.DEFER_BLOCKING 0x1, 0x80 ;  /* 0x0042000000007b1d */ /* 0x004fec0000010000 */
[----:B------:R-:W-:Y:S05]  /*6180*/  @P0 BRA `(.L_x_98) ;  /* 0x0000000000280947 */ /* 0x000fea0003800000 */
[----:B------:R-:W-:Y:S02]  /*6190*/  UIADD3 UR4, UPT, UPT, UR48, 0x200, URZ ;  /* 0x0000020030047890 */ /* 0x000fe4000fffe0ff */
[----:B------:R-:W-:Y:S01]  /*61a0*/  UIADD3 UR6, UP0, UPT, UR52, 0x680, URZ ;  /* 0x0000068034067890 */ /* 0x000fe2000ff1e0ff */
[----:B------:R-:W-:Y:S03]  /*61b0*/  UMOV UR43, UR36 ;  /* 0x00000024002b7c82 */ /* 0x000fe60008000000 */
[----:B------:R-:W-:Y:S01]  /*61c0*/  MOV R93, UR4 ;  /* 0x00000004005d7c02 */ /* 0x000fe20008000f00 */
[----:B------:R-:W-:Y:S03]  /*61d0*/  UIADD3.X UR7, UPT, UPT, URZ, UR53, URZ, UP0, !UPT ;  /* 0x00000035ff077290 */ /* 0x000fe600087fe4ff */
[----:B------:R-:W-:Y:S11]  /*61e0*/  R2UR UR40, R93 ;  /* 0x000000005d2872ca */ /* 0x000ff600000e0000 */
[----:B------:R-:W-:Y:S02]  /*61f0*/  @!UPT UIADD3 URZ, UPT, UPT, URZ, URZ, URZ ;  /* 0x000000fffffff290 */ /* 0x000fe4000fffe0ff */
[----:B------:R2:W-:Y:S01]  /*6200*/  UTMASTG.3D [UR40], [UR6] ;  /* 0x00000028060073b5 */ /* 0x0005e20008010000 */
[----:B------:R0:W-:Y:S01]  /*6210*/  UTMACMDFLUSH ;  /* 0x00000000000079b7 */ /* 0x0001e20000000000 */
[----:B--2---:R-:W-:Y:S04]  /*6220*/  DEPBAR.LE SB0, 0x1 ;  /* 0x000080400000791a */ /* 0x004fe80000000000 */
.L_x_98:
[----:B------:R-:W-:Y:S05]  /*6230*/  BSYNC.RECONVERGENT B0 ;  /* 0x0000000000007941 */ /* 0x000fea0003800200 */
.L_x_97:
[----:B------:R-:W-:Y:S01]  /*6240*/  BAR.SYNC.DEFER_BLOCKING 0x1, 0x80 ;  /* 0x0042000000007b1d */ /* 0x000fe20000010000 */
[----:B------:R-:W-:Y:S01]  /*6250*/  ISETP.NE.AND P1, PT, R107, RZ, PT ;  /* 0x000000ff6b00720c */ /* 0x000fe20003f25270 */
[----:B------:R-:W-:Y:S01]  /*6260*/  UISETP.NE.AND UP0, UPT, UR49, URZ, UPT ;  /* 0x000000ff3100728c */ /* 0x000fe2000bf05270 */
[----:B------:R-:W-:Y:S11]  /*6270*/  LEA R2, R65, UR48, 0x3 ;  /* 0x0000003041027c11 */ /* 0x000ff6000f8e18ff */
[----:B------:R-:W-:Y:S01]  /*6280*/  @P1 SHF.L.U32 R3, R97, 0x1f, RZ ;  /* 0x0000001f61031819 */ /* 0x000fe200000006ff */
[----:B------:R-:W-:Y:S06]  /*6290*/  BRA.U !UP0, `(.L_x_99) ;  /* 0x0000000108247547 */ /* 0x000fec000b800000 */
[----:B------:R-:W-:Y:S01]  /*62a0*/  IMAD.U32 R4, RZ, RZ, UR51 ;  /* 0x00000033ff047e24 */ /* 0x000fe2000f8e00ff */
[----:B------:R-:W-:Y:S01]  /*62b0*/  MOV R0, UR37 ;  /* 0x0000002500007c02 */ /* 0x000fe20008000f00 */
[----:B------:R-:W-:Y:S03]  /*62c0*/  UIADD3 UR51, UPT, UPT, UR51, 0x1, URZ ;  /* 0x0000000133337890 */ /* 0x000fe6000fffe0ff */
[----:B------:R-:W-:Y:S01]  /*62d0*/  @P1 LEA R4, R4, UR48, 0x3 ;  /* 0x0000003004041c11 */ /* 0x000fe2000f8e18ff */
[----:B------:R-:W-:Y:S04]  /*62e0*/  UISETP.NE.AND UP0, UPT, UR51, 0x4, UPT ;  /* 0x000000043300788c */ /* 0x000fe8000bf05270 */
[----:B------:R-:W-:Y:S01]  /*62f0*/  @P1 VIADD R4, R4, 0x50 ;  /* 0x0000005004041836 */ /* 0x000fe20000000000 */
[----:B------:R-:W-:Y:S04]  /*6300*/  USEL UR51, UR51, URZ, UP0 ;  /* 0x000000ff33337287 */ /* 0x000fe80008000000 */
[----:B------:R-:W-:Y:S04]  /*6310*/  @P1 PRMT R0, R0, 0x654, R4 ;  /* 0x0000065400001816 */ /* 0x000fe80000000004 */
[----:B------:R2:W-:Y:S04]  /*6320*/  @P1 SYNCS.ARRIVE.TRANS64.RED.A1T0 RZ, [R0+URZ], RZ ;  /* 0x000000ff00ff19a7 */ /* 0x0005e800081004ff */
.L_x_99:
[----:B------:R-:W4:Y:S01]  /*6330*/  @P1 SYNCS.PHASECHK.TRANS64.TRYWAIT P0, [R2+URZ+0x30], R3 ;  /* 0x00003003020015a7 */ /* 0x000f2200080011ff */
[----:B------:R-:W-:Y:S01]  /*6340*/  BSSY B1, `(.L_x_100) ;  /* 0x0000016000017945 */ /* 0x000fe20003800000 */
[----:B----4-:R-:W-:Y:S03]  /*6350*/  @P1 SEL R66, RZ, 0x1, !P0 ;  /* 0x00000001ff421807 */ /* 0x010fe60004000000 */
[----:B------:R-:W-:Y:S05]  /*6360*/  @!P1 BRA `(.L_x_101) ;  /* 0x00000000004c9947 */ /* 0x000fea0003800000 */
[----:B------:R-:W-:Y:S01]  /*6370*/  ISETP.NE.AND P0, PT, R66, RZ, PT ;  /* 0x000000ff4200720c */ /* 0x000fe20003f05270 */
[----:B------:R-:W-:Y:S01]  /*6380*/  BSSY B0, `(.L_x_102) ;  /* 0x000000b000007945 */ /* 0x000fe20003800000 */
[----:B------:R-:W-:Y:S11]  /*6390*/  ISETP.NE.AND P1, PT, R67, RZ, PT ;  /* 0x000000ff4300720c */ /* 0x000ff60003f25270 */
[----:B------:R-:W-:Y:S02]  /*63a0*/  @!UPT UIADD3 URZ, UPT, UPT, URZ, URZ, URZ ;  /* 0x000000fffffff290 */ /* 0x000fe4000fffe0ff */
[C---:B------:R-:W-:Y:S01]  /*63b0*/  @P1 IMAD R6, R65.reuse, 0x2000, R100 ;  /* 0x0000200041061824 */ /* 0x040fe200078e0264 */
[C---:B------:R-:W-:Y:S01]  /*63c0*/  @P1 LEA R4, R65.reuse, R98, 0xd ;  /* 0x0000006241041211 */ /* 0x040fe200078e68ff */
[C---:B------:R-:W-:Y:S02]  /*63d0*/  @P1 IMAD R5, R65.reuse, 0x2000, R99 ;  /* 0x0000200041051824 */ /* 0x040fe400078e0263 */
[----:B------:R-:W-:Y:S01]  /*63e0*/  @P1 IMAD R3, R65, 0x2000, R106 ;  /* 0x0000200041031824 */ /* 0x000fe200078e026a */
[----:B------:R-:W-:Y:S06]  /*63f0*/  @P0 BRA `(.L_x_103) ;  /* 0x00000000000c0947 */ /* 0x000fec0003800000 */
[----:B--2---:R-:W-:Y:S04]  /*6400*/  SHF.L.U32 R0, R97, 0x1f, RZ ;  /* 0x0000001f61007819 */ /* 0x004fe800000006ff */
[----:B------:R-:W2:Y:S02]  /*6410*/  SYNCS.PHASECHK.TRANS64.TRYWAIT P0, [R2+URZ+0x30], R0 ;  /* 0x00003000020075a7 */ /* 0x000ea400080011ff */
[----:B--2---:R-:W-:Y:S05]  /*6420*/  @!P0 BRA `(.L_x_104) ;  /* 0x00000030004c8947 */ /* 0x004fea0003800000 */
.L_x_103:
[----:B------:R-:W-:Y:S05]  /*6430*/  BSYNC B0 ;  /* 0x0000000000007941 */ /* 0x000fea0003800000 */
.L_x_102:
[----:B------:R-:W-:Y:S02]  /*6440*/  ISETP.NE.AND P0, PT, R67, RZ, PT ;  /* 0x000000ff4300720c */ /* 0x000fe40003f05270 */
[----:B------:R-:W-:Y:S11]  /*6450*/  IADD3 R65, PT, PT, R65, 0x1, RZ ;  /* 0x0000000141417810 */ /* 0x000ff60007ffe0ff */
[----:B------:R4:W1:Y:S04]  /*6460*/  @P0 LDS.128 R56, [R6] ;  /* 0x0000000006380984 */ /* 0x0008680000000c00 */
[----:B------:R4:W1:Y:S04]  /*6470*/  @P0 LDS.128 R60, [R5+0x10] ;  /* 0x00001000053c0984 */ /* 0x0008680000000c00 */
[----:B------:R4:W1:Y:S04]  /*6480*/  @P0 LDS.128 R68, [R4+0x20] ;  /* 0x0000200004440984 */ /* 0x0008680000000c00 */
[----:B------:R4:W1:Y:S02]  /*6490*/  @P0 LDS.128 R76, [R3+0x30] ;  /* 0x00003000034c0984 */ /* 0x0008640000000c00 */
.L_x_101:
[----:B------:R-:W-:Y:S05]  /*64a0*/  BSYNC B1 ;  /* 0x0000000000017941 */ /* 0x000fea0003800000 */
.L_x_100:
[----:B--2---:R-:W-:Y:S05]  /*64b0*/  VIADD R0, R48, 0x20 ;  /* 0x0000002030007836 */ /* 0x004fea0000000000 */
[----:B------:R-:W-:Y:S04]  /*64c0*/  SHF.R.U32.HI R0, RZ, 0x15, R0 ;  /* 0x00000015ff007819 */ /* 0x000fe80000011600 */
[----:B------:R-:W-:Y:S11]  /*64d0*/  LOP3.LUT P0, RZ, R0, 0x3, R92, 0x48, !PT ;  /* 0x0000000300ff7812 */ /* 0x000ff6000780485c */
[----:B------:R-:W-:Y:S02]  /*64e0*/  @!UPT UIADD3 URZ, UPT, UPT, URZ, URZ, URZ ;  /* 0x000000fffffff290 */ /* 0x000fe4000fffe0ff */
[----:B------:R-:W-:Y:S05]  /*64f0*/  @!P0 BRA `(.L_x_105) ;  /* 0x0000000000408947 */ /* 0x000fea0003800000 */
[----:B------:R-:W2:Y:S01]  /*6500*/  LDCU.64 UR8, c[0x4][0x70] ;  /* 0x01000e00ff0877ac */ /* 0x000ea20008000a00 */
[----:B----4-:R-:W-:Y:S01]  /*6510*/  MOV R3, 0x0 ;  /* 0x0000000000037802 */ /* 0x010fe20000000f00 */
[----:B------:R-:W-:Y:S02]  /*6520*/  HFMA2 R12, -RZ, RZ, 0, 5.9604644775390625e-08 ;  /* 0x00000001ff0c7431 */ /* 0x000fe400000001ff */
[----:B-1----:R-:W-:Y:S02]  /*6530*/  IMAD.MOV.U32 R8, RZ, RZ, 0x192 ;  /* 0x00000192ff087424 */ /* 0x002fe400078e00ff */
[----:B------:R-:W-:Y:S01]  /*6540*/  IMAD.MOV.U32 R13, RZ, RZ, RZ ;  /* 0x000000ffff0d7224 */ /* 0x000fe200078e00ff */
[----:B------:R-:W1:Y:S01]  /*6550*/  LDCU.64 UR6, c[0x4][0x78] ;  /* 0x01000f00ff0677ac */ /* 0x000e620008000a00 */
[----:B------:R-:W4:Y:S01]  /*6560*/  LDC.64 R2, c[0x4][R3] ;  /* 0x0100000003027b82 */ /* 0x000f220000000a00 */
[----:B------:R-:W5:Y:S01]  /*6570*/  LDCU.64 UR4, c[0x4][0x10] ;  /* 0x01000200ff0477ac */ /* 0x000f620008000a00 */
[----:B--2---:R-:W-:Y:S01]  /*6580*/  MOV R5, UR9 ;  /* 0x0000000900057c02 */ /* 0x004fe20008000f00 */
[----:B------:R-:W-:Y:S01]  /*6590*/  IMAD.U32 R4, RZ, RZ, UR8 ;  /* 0x00000008ff047e24 */ /* 0x000fe2000f8e00ff */
[----:B-1----:R-:W-:Y:S01]  /*65a0*/  MOV R7, UR7 ;  /* 0x0000000700077c02 */ /* 0x002fe20008000f00 */
[----:B------:R-:W-:Y:S01]  /*65b0*/  IMAD.U32 R6, RZ, RZ, UR6 ;  /* 0x00000006ff067e24 */ /* 0x000fe2000f8e00ff */
[----:B-----5:R-:W-:Y:S01]  /*65c0*/  MOV R11, UR5 ;  /* 0x00000005000b7c02 */ /* 0x020fe20008000f00 */
[----:B------:R-:W-:Y:S02]  /*65d0*/  IMAD.U32 R10, RZ, RZ, UR4 ;  /* 0x00000004ff0a7e24 */ /* 0x000fe4000f8e00ff */
[----:B------:R-:W-:Y:S07]  /*65e0*/  LEPC R20, `(.L_x_105) ;  /* 0x000000001014794e */ /* 0x000fee0000000000 */
[----:B---34-:R-:W-:Y:S05]  /*65f0*/  CALL.ABS.NOINC R2 ;  /* 0x0000000002007343 */ /* 0x018fea0003c00000 */
.L_x_105:
[----:B------:R-:W-:Y:S05]  /*6600*/  WARPSYNC.ALL ;  /* 0x0000000000007948 */ /* 0x000fea0003800000 */
[----:B------:R-:W-:Y:S01]  /*6610*/  R2UR UR4, R48 ;  /* 0x00000000300472ca */ /* 0x000fe200000e0000 */
[--C-:B-1--4-:R-:W-:Y:S01]  /*6620*/  HADD2.F32 R3, -RZ, R56.reuse.H0_H0 ;  /* 0x20000038ff037230 */ /* 0x112fe20000004100 */
[----:B------:R-:W-:Y:S01]  /*6630*/  ISETP.NE.AND P6, PT, R107, RZ, PT ;  /* 0x000000ff6b00720c */ /* 0x000fe20003fc5270 */
[--C-:B------:R-:W-:Y:S01]  /*6640*/  HADD2.F32 R51, -RZ, R57.reuse.H1_H1 ;  /* 0x30000039ff337230 */ /* 0x100fe20000004100 */
[----:B------:R-:W-:Y:S01]  /*6650*/  MOV R50, UR51 ;  /* 0x0000003300327c02 */ /* 0x000fe20008000f00 */
[----:B------:R-:W-:Y:S01]  /*6660*/  BSSY.RECONVERGENT B0, `(.L_x_106) ;  /* 0x000008c000007945 */ /* 0x000fe20003800200 */
[----:B------:R-:W-:Y:S02]  /*6670*/  MOV R72, UR37 ;  /* 0x0000002500487c02 */ /* 0x000fe40008000f00 */
[----:B------:R-:W-:Y:S05]  /*6680*/  ISETP.NE.AND P0, PT, R102, RZ, PT ;  /* 0x000000ff6600720c */ /* 0x000fea0003f05270 */
[----:B------:R-:W1:Y:S02]  /*6690*/  LDTM.x32 R4, tmem[UR4+0x20] ;  /* 0x00002004000479ee */ /* 0x000e6400082c0000 */
[----:B------:R-:W-:Y:S04]  /*66a0*/  @P6 LEA R50, R50, UR48, 0x3 ;  /* 0x0000003032326c11 */ /* 0x000fe8000f8e18ff */
[----:B------:R-:W-:Y:S04]  /*66b0*/  @P6 IADD3 R50, PT, PT, R50, 0x50, RZ ;  /* 0x0000005032326810 */ /* 0x000fe80007ffe0ff */
[----:B------:R-:W-:Y:S01]  /*66c0*/  @P6 PRMT R72, R72, 0x654, R50 ;  /* 0x0000065448486816 */ /* 0x000fe20000000032 */
[----:B------:R-:W-:Y:S02]  /*66d0*/  HADD2.F32 R50, -RZ, R57.H0_H0 ;  /* 0x20000039ff327230 */ /* 0x000fe40000004100 */
[C---:B-1----:R-:W-:Y:S01]  /*66e0*/  FMUL R0, R47.reuse, R4 ;  /* 0x000000042f007220 */ /* 0x042fe20000400000 */
[----:B------:R-:W-:Y:S02]  /*66f0*/  HADD2.F32 R4, -RZ, R56.H1_H1 ;  /* 0x30000038ff047230 */ /* 0x000fe40000004100 */
[C---:B------:R-:W-:Y:S01]  /*6700*/  FMUL R2, R47.reuse, R5 ;  /* 0x000000052f027220 */ /* 0x040fe20000400000 */
[----:B------:R-:W-:Y:S01]  /*6710*/  FMUL R7, R47, R7 ;  /* 0x000000072f077220 */ /* 0x000fe20000400000 */
[----:B------:R-:W-:Y:S01]  /*6720*/  FFMA R0, R49, R3, R0 ;  /* 0x0000000331007223 */ /* 0x000fe20000000000 */
[----:B------:R-:W-:Y:S01]  /*6730*/  FMUL R3, R47, R6 ;  /* 0x000000062f037220 */ /* 0x000fe20000400000 */
[----:B------:R-:W-:Y:S01]  /*6740*/  FFMA R2, R49, R4, R2 ;  /* 0x0000000431027223 */ /* 0x000fe20000000002 */
[C---:B------:R-:W-:Y:S01]  /*6750*/  FMUL R4, R47.reuse, R8 ;  /* 0x000000082f047220 */ /* 0x040fe20000400000 */
[----:B------:R-:W-:Y:S01]  /*6760*/  FMUL R8, R47, R12 ;  /* 0x0000000c2f087220 */ /* 0x000fe20000400000 */
[----:B------:R-:W-:Y:S01]  /*6770*/  FFMA R3, R49, R50, R3 ;  /* 0x0000003231037223 */ /* 0x000fe20000000003 */
[C---:B------:R-:W-:Y:S01]  /*6780*/  FMUL R12, R47.reuse, R16 ;  /* 0x000000102f0c7220 */ /* 0x040fe20000400000 */
[C---:B------:R-:W-:Y:S01]  /*6790*/  FMUL R16, R47.reuse, R20 ;  /* 0x000000142f107220 */ /* 0x040fe20000400000 */
[C---:B------:R-:W-:Y:S01]  /*67a0*/  FMUL R20, R47.reuse, R24 ;  /* 0x000000182f147220 */ /* 0x040fe20000400000 */
[C---:B------:R-:W-:Y:S01]  /*67b0*/  FMUL R24, R47.reuse, R28 ;  /* 0x0000001c2f187220 */ /* 0x040fe20000400000 */
[C---:B------:R-:W-:Y:S01]  /*67c0*/  FMUL R28, R47.reuse, R32 ;  /* 0x000000202f1c7220 */ /* 0x040fe20000400000 */
[--C-:B------:R-:W-:Y:S01]  /*67d0*/  HADD2.F32 R32, -RZ, R58.reuse.H0_H0 ;  /* 0x2000003aff207230 */ /* 0x100fe20000004100 */
[----:B------:R-:W-:Y:S01]  /*67e0*/  F2FP.F16.F32.PACK_AB R52, R2, R0 ;  /* 0x000000000234723e */ /* 0x000fe200000000ff */
[----:B------:R-:W-:Y:S02]  /*67f0*/  HADD2.F32 R0, -RZ, R58.H1_H1 ;  /* 0x3000003aff007230 */ /* 0x000fe40000004100 */
[----:B------:R-:W-:Y:S01]  /*6800*/  FMUL R5, R47, R9 ;  /* 0x000000092f057220 */ /* 0x000fe20000400000 */
[--C-:B------:R-:W-:Y:S02]  /*6810*/  HADD2.F32 R2, -RZ, R59.reuse.H0_H0 ;  /* 0x2000003bff027230 */ /* 0x100fe40000004100 */
[C---:B------:R-:W-:Y:S01]  /*6820*/  FFMA R7, R49.reuse, R51, R7 ;  /* 0x0000003331077223 */ /* 0x040fe20000000007 */
[C---:B------:R-:W-:Y:S01]  /*6830*/  FFMA R4, R49.reuse, R32, R4 ;  /* 0x0000002031047223 */ /* 0x040fe20000000004 */
[----:B------:R-:W-:Y:S02]  /*6840*/  HADD2.F32 R32, -RZ, R59.H1_H1 ;  /* 0x3000003bff207230 */ /* 0x000fe40000004100 */
[----:B------:R-:W-:Y:S01]  /*6850*/  FFMA R5, R49, R0, R5 ;  /* 0x0000000031057223 */ /* 0x000fe20000000005 */
[--C-:B------:R-:W-:Y:S01]  /*6860*/  HADD2.F32 R0, -RZ, R60.reuse.H0_H0 ;  /* 0x2000003cff007230 */ /* 0x100fe20000004100 */
[----:B------:R-:W-:Y:S01]  /*6870*/  F2FP.F16.F32.PACK_AB R53, R7, R3 ;  /* 0x000000030735723e */ /* 0x000fe200000000ff */
[----:B------:R-:W-:Y:S01]  /*6880*/  FMUL R6, R47, R10 ;  /* 0x0000000a2f067220 */ /* 0x000fe20000400000 */
[--C-:B------:R-:W-:Y:S01]  /*6890*/  HADD2.F32 R3, -RZ, R61.reuse.H0_H0 ;  /* 0x2000003dff037230 */ /* 0x100fe20000004100 */
[----:B------:R-:W-:Y:S01]  /*68a0*/  F2FP.F16.F32.PACK_AB R54, R5, R4 ;  /* 0x000000040536723e */ /* 0x000fe200000000ff */
[----:B------:R-:W-:Y:S01]  /*68b0*/  FMUL R11, R47, R11 ;  /* 0x0000000b2f0b7220 */ /* 0x000fe20000400000 */
[----:B------:R-:W-:Y:S01]  /*68c0*/  FFMA R6, R49, R2, R6 ;  /* 0x0000000231067223 */ /* 0x000fe20000000006 */
[----:B------:R-:W-:Y:S02]  /*68d0*/  HADD2.F32 R2, -RZ, R60.H1_H1 ;  /* 0x3000003cff027230 */ /* 0x000fe40000004100 */
[----:B------:R-:W-:Y:S01]  /*68e0*/  FMUL R9, R47, R13 ;  /* 0x0000000d2f097220 */ /* 0x000fe20000400000 */
[C---:B------:R-:W-:Y:S01]  /*68f0*/  FFMA R11, R49.reuse, R32, R11 ;  /* 0x00000020310b7223 */ /* 0x040fe2000000000b */
[----:B------:R-:W-:Y:S01]  /*6900*/  FFMA R8, R49, R0, R8 ;  /* 0x0000000031087223 */ /* 0x000fe20000000008 */
[C---:B------:R-:W-:Y:S01]  /*6910*/  FMUL R10, R47.reuse, R14 ;  /* 0x0000000e2f0a7220 */ /* 0x040fe20000400000 */
[----:B------:R-:W-:Y:S02]  /*6920*/  HADD2.F32 R0, -RZ, R61.H1_H1 ;  /* 0x3000003dff007230 */ /* 0x000fe40000004100 */
[----:B------:R-:W-:Y:S01]  /*6930*/  FMUL R15, R47, R15 ;  /* 0x0000000f2f0f7220 */ /* 0x000fe20000400000 */
[C---:B------:R-:W-:Y:S01]  /*6940*/  FFMA R9, R49.reuse, R2, R9 ;  /* 0x0000000231097223 */ /* 0x040fe20000000009 */
[C---:B------:R-:W-:Y:S01]  /*6950*/  FFMA R10, R49.reuse, R3, R10 ;  /* 0x00000003310a7223 */ /* 0x040fe2000000000a */
[--C-:B------:R-:W-:Y:S02]  /*6960*/  HADD2.F32 R2, -RZ, R62.reuse.H0_H0 ;  /* 0x2000003eff027230 */ /* 0x100fe40000004100 */
[----:B------:R-:W-:Y:S01]  /*6970*/  FFMA R15, R49, R0, R15 ;  /* 0x00000000310f7223 */ /* 0x000fe2000000000f */
[----:B------:R-:W-:Y:S02]  /*6980*/  HADD2.F32 R3, -RZ, R62.H1_H1 ;  /* 0x3000003eff037230 */ /* 0x000fe40000004100 */
[C---:B------:R-:W-:Y:S01]  /*6990*/  FMUL R13, R47.reuse, R17 ;  /* 0x000000112f0d7220 */ /* 0x040fe20000400000 */
[--C-:B------:R-:W-:Y:S02]  /*69a0*/  HADD2.F32 R0, -RZ, R63.reuse.H0_H0 ;  /* 0x2000003fff007230 */ /* 0x100fe40000004100 */
[----:B------:R-:W-:Y:S01]  /*69b0*/  FMUL R14, R47, R18 ;  /* 0x000000122f0e7220 */ /* 0x000fe20000400000 */
[C---:B------:R-:W-:Y:S01]  /*69c0*/  FFMA R12, R49.reuse, R2, R12 ;  /* 0x00000002310c7223 */ /* 0x040fe2000000000c */
[C---:B------:R-:W-:Y:S01]  /*69d0*/  FFMA R13, R49.reuse, R3, R13 ;  /* 0x00000003310d7223 */ /* 0x040fe2000000000d */
[----:B------:R-:W-:Y:S02]  /*69e0*/  HADD2.F32 R2, -RZ, R63.H1_H1 ;  /* 0x3000003fff027230 */ /* 0x000fe40000004100 */
[----:B------:R-:W-:Y:S01]  /*69f0*/  FFMA R14, R49, R0, R14 ;  /* 0x00000000310e7223 */ /* 0x000fe2000000000e */
[C---:B------:R-:W-:Y:S01]  /*6a00*/  FMUL R19, R47.reuse, R19 ;  /* 0x000000132f137220 */ /* 0x040fe20000400000 */
[--C-:B------:R-:W-:Y:S02]  /*6a10*/  HADD2.F32 R0, -RZ, R68.reuse.H0_H0 ;  /* 0x20000044ff007230 */ /* 0x100fe40000004100 */
[----:B------:R-:W-:Y:S01]  /*6a20*/  FMUL R17, R47, R21 ;  /* 0x000000152f117220 */ /* 0x000fe20000400000 */
[--C-:B------:R-:W-:Y:S02]  /*6a30*/  HADD2.F32 R3, -RZ, R69.reuse.H0_H0 ;  /* 0x20000045ff037230 */ /* 0x100fe40000004100 */
[C---:B------:R-:W-:Y:S01]  /*6a40*/  FFMA R19, R49.reuse, R2, R19 ;  /* 0x0000000231137223 */ /* 0x040fe20000000013 */
[----:B------:R-:W-:Y:S02]  /*6a50*/  HADD2.F32 R2, -RZ, R68.H1_H1 ;  /* 0x30000044ff027230 */ /* 0x000fe40000004100 */
        /* <DEDUP_REMOVED lines=9> */
[----:B------:R-:W-:Y:S01]  /*6af0*/  FMUL R21, R47, R25 ;  /* 0x000000192f157220 */ /* 0x000fe20000400000 */
[----:B------:R-:W-:Y:S01]  /*6b00*/  F2FP.F16.F32.PACK_AB R55, R11, R6 ;  /* 0x000000060b37723e */ /* 0x000fe200000000ff */
[--C-:B------:R-:W-:Y:S02]  /*6b10*/  HADD2.F32 R3, -RZ, R71.reuse.H0_H0 ;  /* 0x20000047ff037230 */ /* 0x100fe40000004100 */
[----:B------:R-:W-:Y:S01]  /*6b20*/  FMUL R22, R47, R26 ;  /* 0x0000001a2f167220 */ /* 0x000fe20000400000 */
[C---:B------:R-:W-:Y:S01]  /*6b30*/  FFMA R20, R49.reuse, R2, R20 ;  /* 0x0000000231147223 */ /* 0x040fe20000000014 */
[C---:B------:R-:W-:Y:S01]  /*6b40*/  FFMA R21, R49.reuse, R0, R21 ;  /* 0x0000000031157223 */ /* 0x040fe20000000015 */
[----:B------:R1:W-:Y:S01]  /*6b50*/  STS.128 [R100+0x2000], R52 ;  /* 0x0020003464007388 */ /* 0x0003e20000000c00 */
[----:B------:R-:W-:Y:S02]  /*6b60*/  HADD2.F32 R0, -RZ, R71.H1_H1 ;  /* 0x30000047ff007230 */ /* 0x000fe40000004100 */
[----:B------:R-:W-:Y:S01]  /*6b70*/  FFMA R22, R49, R3, R22 ;  /* 0x0000000331167223 */ /* 0x000fe20000000016 */
[----:B------:R-:W-:Y:S01]  /*6b80*/  FMUL R27, R47, R27 ;  /* 0x0000001b2f1b7220 */ /* 0x000fe20000400000 */
[--C-:B------:R-:W-:Y:S01]  /*6b90*/  HADD2.F32 R2, -RZ, R76.reuse.H0_H0 ;  /* 0x2000004cff027230 */ /* 0x100fe20000004100 */
[----:B------:R-:W-:Y:S01]  /*6ba0*/  F2FP.F16.F32.PACK_AB R8, R9, R8 ;  /* 0x000000080908723e */ /* 0x000fe200000000ff */
[----:B------:R-:W-:Y:S01]  /*6bb0*/  HADD2.F32 R3, -RZ, R76.H1_H1 ;  /* 0x3000004cff037230 */ /* 0x000fe20000004100 */
[----:B------:R-:W-:Y:S01]  /*6bc0*/  F2FP.F16.F32.PACK_AB R9, R15, R10 ;  /* 0x0000000a0f09723e */ /* 0x000fe200000000ff */
[----:B------:R-:W-:Y:S01]  /*6bd0*/  FMUL R25, R47, R29 ;  /* 0x0000001d2f197220 */ /* 0x000fe20000400000 */
[--C-:B------:R-:W-:Y:S01]  /*6be0*/  HADD2.F32 R4, -RZ, R77.reuse.H0_H0 ;  /* 0x2000004dff047230 */ /* 0x100fe20000004100 */
[----:B------:R-:W-:Y:S01]  /*6bf0*/  F2FP.F16.F32.PACK_AB R10, R13, R12 ;  /* 0x0000000c0d0a723e */ /* 0x000fe200000000ff */
[----:B------:R-:W-:Y:S01]  /*6c00*/  FMUL R26, R47, R30 ;  /* 0x0000001e2f1a7220 */ /* 0x000fe20000400000 */
[----:B------:R-:W-:Y:S01]  /*6c10*/  F2FP.F16.F32.PACK_AB R11, R19, R14 ;  /* 0x0000000e130b723e */ /* 0x000fe200000000ff */
[C---:B------:R-:W-:Y:S01]  /*6c20*/  FFMA R27, R49.reuse, R0, R27 ;  /* 0x00000000311b7223 */ /* 0x040fe2000000001b */
[C---:B------:R-:W-:Y:S01]  /*6c30*/  FFMA R24, R49.reuse, R2, R24 ;  /* 0x0000000231187223 */ /* 0x040fe20000000018 */
[----:B------:R-:W-:Y:S02]  /*6c40*/  HADD2.F32 R0, -RZ, R77.H1_H1 ;  /* 0x3000004dff007230 */ /* 0x000fe40000004100 */
[----:B------:R-:W-:Y:S01]  /*6c50*/  FFMA R25, R49, R3, R25 ;  /* 0x0000000331197223 */ /* 0x000fe20000000019 */
[----:B------:R1:W-:Y:S01]  /*6c60*/  STS.128 [R99+0x2010], R8 ;  /* 0x0020100863007388 */ /* 0x0003e20000000c00 */
[----:B------:R-:W-:Y:S01]  /*6c70*/  FMUL R31, R47, R31 ;  /* 0x0000001f2f1f7220 */ /* 0x000fe20000400000 */
[--C-:B------:R-:W-:Y:S02]  /*6c80*/  HADD2.F32 R2, -RZ, R78.reuse.H0_H0 ;  /* 0x2000004eff027230 */ /* 0x100fe40000004100 */
[----:B------:R-:W-:Y:S01]  /*6c90*/  FFMA R26, R49, R4, R26 ;  /* 0x00000004311a7223 */ /* 0x000fe2000000001a */
[----:B------:R-:W-:Y:S02]  /*6ca0*/  HADD2.F32 R3, -RZ, R78.H1_H1 ;  /* 0x3000004eff037230 */ /* 0x000fe40000004100 */
[----:B------:R-:W-:Y:S01]  /*6cb0*/  FMUL R29, R47, R33 ;  /* 0x000000212f1d7220 */ /* 0x000fe20000400000 */
[--C-:B------:R-:W-:Y:S01]  /*6cc0*/  HADD2.F32 R4, -RZ, R79.reuse.H0_H0 ;  /* 0x2000004fff047230 */ /* 0x100fe20000004100 */
[----:B------:R-:W-:Y:S01]  /*6cd0*/  F2FP.F16.F32.PACK_AB R16, R17, R16 ;  /* 0x000000101110723e */ /* 0x000fe200000000ff */
[----:B------:R-:W-:Y:S01]  /*6ce0*/  FMUL R30, R47, R34 ;  /* 0x000000222f1e7220 */ /* 0x000fe20000400000 */
        /* <DEDUP_REMOVED lines=14> */
[----:B------:R-:W-:Y:S02]  /*6dd0*/  F2FP.F16.F32.PACK_AB R27, R35, R30 ;  /* 0x0000001e231b723e */ /* 0x000fe400000000ff */
[----:B------:R-:W-:Y:S02]  /*6de0*/  LEA R0, R65, UR48, 0x3 ;  /* 0x0000003041007c11 */ /* 0x000fe4000f8e18ff */
[----:B------:R-:W-:Y:S01]  /*6df0*/  @P6 SHF.L.U32 R2, R97, 0x1f, RZ ;  /* 0x0000001f61026819 */ /* 0x000fe200000006ff */
        /* <DEDUP_REMOVED lines=9> */
[----:B------:R-:W-:Y:S02]  /*6e90*/  UIADD3 UR8, UP0, UPT, UR52, 0x680, URZ ;  /* 0x0000068034087890 */ /* 0x000fe4000ff1e0ff */
[----:B------:R-:W-:Y:S02]  /*6ea0*/  UIADD3 UR5, UPT, UPT, UR41, 0x20, URZ ;  /* 0x0000002029057890 */ /* 0x000fe4000fffe0ff */
[----:B------:R-:W-:Y:S02]  /*6eb0*/  UIADD3 UR4, UPT, UPT, UR48, 0x2200, URZ ;  /* 0x0000220030047890 */ /* 0x000fe4000fffe0ff */
[----:B------:R-:W-:Y:S01]  /*6ec0*/  UIADD3.X UR9, UPT, UPT, URZ, UR53, URZ, UP0, !UPT ;  /* 0x00000035ff097290 */ /* 0x000fe200087fe4ff */
[----:B------:R-:W-:Y:S01]  /*6ed0*/  UMOV UR6, UR42 ;  /* 0x0000002a00067c82 */ /* 0x000fe20008000000 */
[----:B------:R-:W-:Y:S07]  /*6ee0*/  UMOV UR7, UR36 ;  /* 0x0000002400077c82 */ /* 0x000fee0008000000 */
[----:B------:R2:W-:Y:S01]  /*6ef0*/  UTMASTG.3D [UR4], [UR8] ;  /* 0x00000004080073b5 */ /* 0x0005e20008010000 */
[----:B------:R0:W-:Y:S01]  /*6f00*/  UTMACMDFLUSH ;  /* 0x00000000000079b7 */ /* 0x0001e20000000000 */
[----:B--2---:R-:W-:Y:S04]  /*6f10*/  DEPBAR.LE SB0, 0x1 ;  /* 0x000080400000791a */ /* 0x004fe80000000000 */
.L_x_107:
[----:B------:R-:W-:Y:S05]  /*6f20*/  BSYNC.RECONVERGENT B0 ;  /* 0x0000000000007941 */ /* 0x000fea0003800200 */
.L_x_106:
[----:B------:R-:W-:Y:S01]  /*6f30*/  BAR.SYNC.DEFER_BLOCKING 0x1, 0x80 ;  /* 0x0042000000007b1d */ /* 0x000fe20000010000 */
[----:B------:R-:W-:Y:S04]  /*6f40*/  UIADD3 UR40, UPT, UPT, UR51, 0x1, URZ ;  /* 0x0000000133287890 */ /* 0x000fe8000fffe0ff */
[----:B------:R-:W-:Y:S04]  /*6f50*/  UISETP.NE.AND UP0, UPT, UR40, 0x4, UPT ;  /* 0x000000042800788c */ /* 0x000fe8000bf05270 */
[----:B------:R-:W-:Y:S01]  /*6f60*/  USEL UR40, UR40, URZ, UP0 ;  /* 0x000000ff28287287 */ /* 0x000fe20008000000 */
[----:B------:R2:W-:Y:S01]  /*6f70*/  @P6 SYNCS.ARRIVE.TRANS64.RED.A1T0 RZ, [R72+URZ], RZ ;  /* 0x000000ff48ff69a7 */ /* 0x0005e200081004ff */
[----:B------:R-:W-:Y:S01]  /*6f80*/  BSSY B1, `(.L_x_108) ;  /* 0x0000017000017945 */ /* 0x000fe20003800000 */
[----:B------:R-:W4:Y:S02]  /*6f90*/  @P6 SYNCS.PHASECHK.TRANS64.TRYWAIT P0, [R0+URZ+0x30], R2 ;  /* 0x00003002000065a7 */ /* 0x000f2400080011ff */
[----:B----4-:R-:W-:Y:S01]  /*6fa0*/  @P6 SEL R66, RZ, 0x1, !P0 ;  /* 0x00000001ff426807 */ /* 0x010fe20004000000 */
[----:B--2---:R-:W-:Y:S06]  /*6fb0*/  @!P6 BRA `(.L_x_109) ;  /* 0x00000000004ce947 */ /* 0x004fec0003800000 */
        /* <DEDUP_REMOVED lines=9> */
[----:B------:R-:W-:Y:S04]  /*7050*/  SHF.L.U32 R6, R97, 0x1f, RZ ;  /* 0x0000001f61067819 */ /* 0x000fe800000006ff */
[----:B------:R-:W2:Y:S02]  /*7060*/  SYNCS.PHASECHK.TRANS64.TRYWAIT P0, [R0+URZ+0x30], R6 ;  /* 0x00003006000075a7 */ /* 0x000ea400080011ff */
[----:B--2---:R-:W-:Y:S05]  /*7070*/  @!P0 BRA `(.L_x_112) ;  /* 0x00000024004c8947 */ /* 0x004fea0003800000 */
.L_x_111:
[----:B------:R-:W-:Y:S05]  /*7080*/  BSYNC B0 ;  /* 0x0000000000007941 */ /* 0x000fea0003800000 */
.L_x_110:
[----:B------:R-:W-:Y:S02]  /*7090*/  ISETP.NE.AND P0, PT, R67, RZ, PT ;  /* 0x000000ff4300720c */ /* 0x000fe40003f05270 */
[----:B------:R-:W-:Y:S11]  /*70a0*/  IADD3 R65, PT, PT, R65, 0x1, RZ ;  /* 0x0000000141417810 */ /* 0x000ff60007ffe0ff */
[----:B------:R4:W1:Y:S04]  /*70b0*/  @P0 LDS.128 R56, [R5] ;  /* 0x0000000005380984 */ /* 0x0008680000000c00 */
[----:B------:R4:W1:Y:S04]  /*70c0*/  @P0 LDS.128 R60, [R4+0x10] ;  /* 0x00001000043c0984 */ /* 0x0008680000000c00 */
[----:B------:R4:W1:Y:S04]  /*70d0*/  @P0 LDS.128 R68, [R3+0x20] ;  /* 0x0000200003440984 */ /* 0x0008680000000c00 */
[----:B------:R4:W1:Y:S02]  /*70e0*/  @P0 LDS.128 R76, [R2+0x30] ;  /* 0x00003000024c0984 */ /* 0x0008640000000c00 */
.L_x_109:
[----:B------:R-:W-:Y:S05]  /*70f0*/  BSYNC B1 ;  /* 0x0000000000017941 */ /* 0x000fea0003800000 */
.L_x_108:
        /* <DEDUP_REMOVED lines=21> */
.L_x_113:
        /* <DEDUP_REMOVED lines=146> */
.L_x_115:
[----:B------:R-:W-:Y:S05]  /*7b70*/  BSYNC.RECONVERGENT B0 ;  /* 0x0000000000007941 */ /* 0x000fea0003800200 */
.L_x_114:
        /* <DEDUP_REMOVED lines=21> */
.L_x_119:
[----:B------:R-:W-:Y:S05]  /*7cd0*/  BSYNC B0 ;  /* 0x0000000000007941 */ /* 0x000fea0003800000 */
.L_x_118:
[----:B------:R-:W-:Y:S11]  /*7ce0*/  ISETP.NE.AND P0, PT, R67, RZ, PT ;  /* 0x000000ff4300720c */ /* 0x000ff60003f05270 */
[----:B------:R-:W-:Y:S02]  /*7cf0*/  @!UPT UIADD3 URZ, UPT, UPT, URZ, URZ, URZ ;  /* 0x000000fffffff290 */ /* 0x000fe4000fffe0ff */
[----:B------:R4:W1:Y:S04]  /*7d00*/  @P0 LDS.128 R56, [R4] ;  /* 0x0000000004380984 */ /* 0x0008680000000c00 */
[----:B------:R4:W1:Y:S04]  /*7d10*/  @P0 LDS.128 R60, [R3+0x10] ;  /* 0x00001000033c0984 */ /* 0x0008680000000c00 */
[----:B------:R4:W1:Y:S04]  /*7d20*/  @P0 LDS.128 R68, [R2+0x20] ;  /* 0x0000200002440984 */ /* 0x0008680000000c00 */
[----:B------:R4:W1:Y:S02]  /*7d30*/  @P0 LDS.128 R76, [R65+0x30] ;  /* 0x00003000414c0984 */ /* 0x0008640000000c00 */
.L_x_117:
[----:B------:R-:W-:Y:S05]  /*7d40*/  BSYNC B1 ;  /* 0x0000000000017941 */ /* 0x000fea0003800000 */
.L_x_116:
        /* <DEDUP_REMOVED lines=21> */
.L_x_121:
[----:B------:R-:W-:Y:S01]  /*7ea0*/  ISETP.NE.AND P0, PT, R102, RZ, PT ;  /* 0x000000ff6600720c */ /* 0x000fe20003f05270 */
[----:B------:R-:W-:Y:S05]  /*7eb0*/  WARPSYNC.ALL ;  /* 0x0000000000007948 */ /* 0x000fea0003800000 */
[----:B------:R-:W-:Y:S01]  /*7ec0*/  R2UR UR4, R48 ;  /* 0x00000000300472ca */ /* 0x000fe200000e0000 */
[--C-:B-1----:R-:W-:Y:S01]  /*7ed0*/  HADD2.F32 R0, -RZ, R56.reuse.H0_H0 ;  /* 0x20000038ff007230 */ /* 0x102fe20000004100 */
[----:B------:R-:W-:Y:S01]  /*7ee0*/  R2UR UR5, R64 ;  /* 0x00000000400572ca */ /* 0x000fe200000e0000 */
[----:B----4-:R-:W-:Y:S01]  /*7ef0*/  HADD2.F32 R2, -RZ, R56.H1_H1 ;  /* 0x30000038ff027230 */ /* 0x010fe20000004100 */
[----:B------:R-:W-:Y:S01]  /*7f00*/  BSSY.RECONVERGENT B0, `(.L_x_122) ;  /* 0x0000089000007945 */ /* 0x000fe20003800200 */
[--C-:B------:R-:W-:Y:S02]  /*7f10*/  HADD2.F32 R3, -RZ, R57.reuse.H0_H0 ;  /* 0x20000039ff037230 */ /* 0x100fe40000004100 */
[----:B------:R-:W-:Y:S02]  /*7f20*/  HADD2.F32 R48, -RZ, R57.H1_H1 ;  /* 0x30000039ff307230 */ /* 0x000fe40000004100 */
[--C-:B------:R-:W-:Y:S02]  /*7f30*/  HADD2.F32 R50, -RZ, R58.reuse.H0_H0 ;  /* 0x2000003aff327230 */ /* 0x100fe40000004100 */
[----:B------:R-:W-:Y:S02]  /*7f40*/  HADD2.F32 R51, -RZ, R58.H1_H1 ;  /* 0x3000003aff337230 */ /* 0x000fe40000004100 */
[----:B------:R-:W1:Y:S01]  /*7f50*/  LDTM.x32 R4, tmem[UR4+0x60] ;  /* 0x00006004000479ee */ /* 0x000e6200082c0000 */
[----:B------:R-:W-:Y:S01]  /*7f60*/  NOP ;  /* 0x0000000000007918 */ /* 0x000fe20000000000 */
[----:B------:R-:W-:Y:S01]  /*7f70*/  UIADD3 UR5, UPT, UPT, UR5, 0xc0, URZ ;  /* 0x000000c005057890 */ /* 0x000fe2000fffe0ff */
[--C-:B------:R-:W-:Y:S02]  /*7f80*/  HADD2.F32 R52, -RZ, R59.reuse.H0_H0 ;  /* 0x2000003bff347230 */ /* 0x100fe40000004100 */
[----:B------:R-:W-:Y:S01]  /*7f90*/  HADD2.F32 R53, -RZ, R59.H1_H1 ;  /* 0x3000003bff357230 */ /* 0x000fe20000004100 */
[----:B------:R-:W-:Y:S01]  /*7fa0*/  UPRMT UR5, UR37, 0x654, UR5 ;  /* 0x0000065425057896 */ /* 0x000fe20008000005 */
[--C-:B------:R-:W-:Y:S02]  /*7fb0*/  HADD2.F32 R54, -RZ, R60.reuse.H0_H0 ;  /* 0x2000003cff367230 */ /* 0x100fe40000004100 */
[----:B------:R-:W-:Y:S02]  /*7fc0*/  HADD2.F32 R55, -RZ, R60.H1_H1 ;  /* 0x3000003cff377230 */ /* 0x000fe40000004100 */
[--C-:B------:R-:W-:Y:S02]  /*7fd0*/  HADD2.F32 R56, -RZ, R61.reuse.H0_H0 ;  /* 0x2000003dff387230 */ /* 0x100fe40000004100 */
[----:B------:R-:W-:Y:S02]  /*7fe0*/  HADD2.F32 R57, -RZ, R61.H1_H1 ;  /* 0x3000003dff397230 */ /* 0x000fe40000004100 */
[----:B-1----:R-:W-:Y:S01]  /*7ff0*/  SYNCS.ARRIVE.TRANS64.RED.A1T0 RZ, [UR5], RZ ;  /* 0x000000ffffff79a7 */ /* 0x002fe20008100405 */
[--C-:B------:R-:W-:Y:S02]  /*8000*/  HADD2.F32 R58, -RZ, R62.reuse.H0_H0 ;  /* 0x2000003eff3a7230 */ /* 0x100fe40000004100 */
[----:B------:R-:W-:Y:S02]  /*8010*/  HADD2.F32 R59, -RZ, R62.H1_H1 ;  /* 0x3000003eff3b7230 */ /* 0x000fe40000004100 */
[--C-:B------:R-:W-:Y:S02]  /*8020*/  HADD2.F32 R60, -RZ, R63.reuse.H0_H0 ;  /* 0x2000003fff3c7230 */ /* 0x100fe40000004100 */
[----:B------:R-:W-:Y:S02]  /*8030*/  HADD2.F32 R61, -RZ, R63.H1_H1 ;  /* 0x3000003fff3d7230 */ /* 0x000fe40000004100 */
[C---:B------:R-:W-:Y:S01]  /*8040*/  FMUL R4, R47.reuse, R4 ;  /* 0x000000042f047220 */ /* 0x040fe20000400000 */
[C---:B------:R-:W-:Y:S01]  /*8050*/  FMUL R5, R47.reuse, R5 ;  /* 0x000000052f057220 */ /* 0x040fe20000400000 */
[C---:B------:R-:W-:Y:S01]  /*8060*/  FMUL R6, R47.reuse, R6 ;  /* 0x000000062f067220 */ /* 0x040fe20000400000 */
[----:B------:R-:W-:Y:S01]  /*8070*/  FMUL R7, R47, R7 ;  /* 0x000000072f077220 */ /* 0x000fe20000400000 */
[C---:B------:R-:W-:Y:S01]  /*8080*/  FFMA R4, R49.reuse, R0, R4 ;  /* 0x0000000031047223 */ /* 0x040fe20000000004 */
[C---:B------:R-:W-:Y:S01]  /*8090*/  FFMA R5, R49.reuse, R2, R5 ;  /* 0x0000000231057223 */ /* 0x040fe20000000005 */
[C---:B------:R-:W-:Y:S01]  /*80a0*/  FFMA R6, R49.reuse, R3, R6 ;  /* 0x0000000331067223 */ /* 0x040fe20000000006 */
[----:B------:R-:W-:Y:S01]  /*80b0*/  FFMA R7, R49, R48, R7 ;  /* 0x0000003031077223 */ /* 0x000fe20000000007 */
[C---:B------:R-:W-:Y:S01]  /*80c0*/  FMUL R8, R47.reuse, R8 ;  /* 0x000000082f087220 */ /* 0x040fe20000400000 */
[----:B------:R-:W-:Y:S01]  /*80d0*/  FMUL R9, R47, R9 ;  /* 0x000000092f097220 */ /* 0x000fe20000400000 */
[----:B------:R-:W-:Y:S01]  /*80e0*/  F2FP.F16.F32.PACK_AB R4, R5, R4 ;  /* 0x000000040504723e */ /* 0x000fe200000000ff */
[----:B------:R-:W-:Y:S01]  /*80f0*/  FMUL R0, R47, R10 ;  /* 0x0000000a2f007220 */ /* 0x000fe20000400000 */
[----:B------:R-:W-:Y:S01]  /*8100*/  F2FP.F16.F32.PACK_AB R5, R7, R6 ;  /* 0x000000060705723e */ /* 0x000fe200000000ff */
[C---:B------:R-:W-:Y:S01]  /*8110*/  FFMA R8, R49.reuse, R50, R8 ;  /* 0x0000003231087223 */ /* 0x040fe20000000008 */
[C---:B------:R-:W-:Y:S01]  /*8120*/  FFMA R9, R49.reuse, R51, R9 ;  /* 0x0000003331097223 */ /* 0x040fe20000000009 */
[----:B------:R-:W-:Y:S01]  /*8130*/  FFMA R0, R49, R52, R0 ;  /* 0x0000003431007223 */ /* 0x000fe20000000000 */
[C---:B------:R-:W-:Y:S01]  /*8140*/  FMUL R2, R47.reuse, R11 ;  /* 0x0000000b2f027220 */ /* 0x040fe20000400000 */
[C---:B------:R-:W-:Y:S01]  /*8150*/  FMUL R3, R47.reuse, R12 ;  /* 0x0000000c2f037220 */ /* 0x040fe20000400000 */
[----:B------:R-:W-:Y:S01]  /*8160*/  FMUL R10, R47, R13 ;  /* 0x0000000d2f0a7220 */ /* 0x000fe20000400000 */
[----:B------:R-:W-:Y:S01]  /*8170*/  F2FP.F16.F32.PACK_AB R6, R9, R8 ;  /* 0x000000080906723e */ /* 0x000fe200000000ff */
[C---:B------:R-:W-:Y:S01]  /*8180*/  FFMA R2, R49.reuse, R53, R2 ;  /* 0x0000003531027223 */ /* 0x040fe20000000002 */
[C---:B------:R-:W-:Y:S01]  /*8190*/  FFMA R3, R49.reuse, R54, R3 ;  /* 0x0000003631037223 */ /* 0x040fe20000000003 */
[----:B------:R-:W-:Y:S01]  /*81a0*/  FFMA R10, R49, R55, R10 ;  /* 0x00000037310a7223 */ /* 0x000fe2000000000a */
[C---:B------:R-:W-:Y:S01]  /*81b0*/  FMUL R11, R47.reuse, R14 ;  /* 0x0000000e2f0b7220 */ /* 0x040fe20000400000 */
[C---:B------:R-:W-:Y:S01]  /*81c0*/  FMUL R15, R47.reuse, R15 ;  /* 0x0000000f2f0f7220 */ /* 0x040fe20000400000 */
[C---:B------:R-:W-:Y:S01]  /*81d0*/  FMUL R12, R47.reuse, R16 ;  /* 0x000000102f0c7220 */ /* 0x040fe20000400000 */
[----:B------:R-:W-:Y:S01]  /*81e0*/  FMUL R13, R47, R17 ;  /* 0x000000112f0d7220 */ /* 0x000fe20000400000 */
[----:B------:R-:W-:Y:S01]  /*81f0*/  FFMA R11, R49, R56, R11 ;  /* 0x00000038310b7223 */ /* 0x000fe2000000000b */
[----:B------:R-:W-:Y:S01]  /*8200*/  FMUL R14, R47, R18 ;  /* 0x000000122f0e7220 */ /* 0x000fe20000400000 */
[----:B------:R-:W-:Y:S01]  /*8210*/  FFMA R15, R49, R57, R15 ;  /* 0x00000039310f7223 */ /* 0x000fe2000000000f */
[--C-:B------:R-:W-:Y:S02]  /*8220*/  HADD2.F32 R62, -RZ, R68.reuse.H0_H0 ;  /* 0x20000044ff3e7230 */ /* 0x100fe40000004100 */
[----:B------:R-:W-:Y:S01]  /*8230*/  FMUL R19, R47, R19 ;  /* 0x000000132f137220 */ /* 0x000fe20000400000 */
[----:B------:R-:W-:Y:S01]  /*8240*/  F2FP.F16.F32.PACK_AB R7, R2, R0 ;  /* 0x000000000207723e */ /* 0x000fe200000000ff */
[----:B------:R-:W-:Y:S01]  /*8250*/  FFMA R12, R49, R58, R12 ;  /* 0x0000003a310c7223 */ /* 0x000fe2000000000c */
[----:B------:R-:W-:Y:S02]  /*8260*/  HADD2.F32 R63, -RZ, R68.H1_H1 ;  /* 0x30000044ff3f7230 */ /* 0x000fe40000004100 */
[----:B------:R-:W-:Y:S01]  /*8270*/  FMUL R16, R47, R20 ;  /* 0x000000142f107220 */ /* 0x000fe20000400000 */
[----:B------:R-:W-:Y:S01]  /*8280*/  FFMA R13, R49, R59, R13 ;  /* 0x0000003b310d7223 */ /* 0x000fe2000000000d */
[----:B------:R1:W-:Y:S01]  /*8290*/  STS.128 [R100+0x6000], R4 ;  /* 0x0060000464007388 */ /* 0x0003e20000000c00 */
[--C-:B------:R-:W-:Y:S02]  /*82a0*/  HADD2.F32 R64, -RZ, R69.reuse.H0_H0 ;  /* 0x20000045ff407230 */ /* 0x100fe40000004100 */
[----:B------:R-:W-:Y:S01]  /*82b0*/  FMUL R17, R47, R21 ;  /* 0x000000152f117220 */ /* 0x000fe20000400000 */
[----:B------:R-:W-:Y:S01]  /*82c0*/  FFMA R14, R49, R60, R14 ;  /* 0x0000003c310e7223 */ /* 0x000fe2000000000e */
[----:B------:R-:W-:Y:S02]  /*82d0*/  HADD2.F32 R65, -RZ, R69.H1_H1 ;  /* 0x30000045ff417230 */ /* 0x000fe40000004100 */
[----:B------:R-:W-:Y:S01]  /*82e0*/  FMUL R18, R47, R22 ;  /* 0x000000162f127220 */ /* 0x000fe20000400000 */
[----:B------:R-:W-:Y:S01]  /*82f0*/  FFMA R19, R49, R61, R19 ;  /* 0x0000003d31137223 */ /* 0x000fe20000000013 */
        /* <DEDUP_REMOVED lines=11> */
[----:B------:R-:W-:Y:S01]  /*83b0*/  F2FP.F16.F32.PACK_AB R8, R10, R3 ;  /* 0x000000030a08723e */ /* 0x000fe200000000ff */
[----:B------:R-:W-:Y:S01]  /*83c0*/  FFMA R23, R49, R65, R23 ;  /* 0x0000004131177223 */ /* 0x000fe20000000017 */
[----:B------:R-:W-:Y:S01]  /*83d0*/  F2FP.F16.F32.PACK_AB R9, R15, R11 ;  /* 0x0000000b0f09723e */ /* 0x000fe200000000ff */
[--C-:B------:R-:W-:Y:S02]  /*83e0*/  HADD2.F32 R70, -RZ, R76.reuse.H0_H0 ;  /* 0x2000004cff467230 */ /* 0x100fe40000004100 */
[----:B------:R-:W-:Y:S01]  /*83f0*/  FMUL R27, R47, R27 ;  /* 0x0000001b2f1b7220 */ /* 0x000fe20000400000 */
[----:B------:R-:W-:Y:S01]  /*8400*/  F2FP.F16.F32.PACK_AB R10, R13, R12 ;  /* 0x0000000c0d0a723e */ /* 0x000fe200000000ff */
[----:B------:R-:W-:Y:S01]  /*8410*/  FFMA R20, R49, R66, R20 ;  /* 0x0000004231147223 */ /* 0x000fe20000000014 */
[----:B------:R-:W-:Y:S01]  /*8420*/  F2FP.F16.F32.PACK_AB R11, R19, R14 ;  /* 0x0000000e130b723e */ /* 0x000fe200000000ff */
[----:B------:R-:W-:Y:S02]  /*8430*/  HADD2.F32 R71, -RZ, R76.H1_H1 ;  /* 0x3000004cff477230 */ /* 0x000fe40000004100 */
[----:B------:R-:W-:Y:S01]  /*8440*/  FMUL R24, R47, R28 ;  /* 0x0000001c2f187220 */ /* 0x000fe20000400000 */
[----:B------:R-:W-:Y:S01]  /*8450*/  FFMA R21, R49, R67, R21 ;  /* 0x0000004331157223 */ /* 0x000fe20000000015 */
[--C-:B------:R-:W-:Y:S01]  /*8460*/  HADD2.F32 R72, -RZ, R77.reuse.H0_H0 ;  /* 0x2000004dff487230 */ /* 0x100fe20000004100 */
[----:B------:R1:W-:Y:S01]  /*8470*/  STS.128 [R99+0x6010], R8 ;  /* 0x0060100863007388 */ /* 0x0003e20000000c00 */
        /* <DEDUP_REMOVED lines=49> */
.L_x_123:
[----:B------:R-:W-:Y:S05]  /*8790*/  BSYNC.RECONVERGENT B0 ;  /* 0x0000000000007941 */ /* 0x000fea0003800200 */
.L_x_122:
[----:B------:R-:W-:Y:S01]  /*87a0*/  BAR.SYNC.DEFER_BLOCKING 0x1, 0x80 ;  /* 0x0042000000007b1d */ /* 0x000fe20000010000 */
[----:B------:R-:W-:Y:S01]  /*87b0*/  UISETP.NE.AND UP0, UPT, UR49, -0x4, UPT ;  /* 0xfffffffc3100788c */ /* 0x000fe2000bf05270 */
[----:B------:R-:W-:Y:S08]  /*87c0*/  IADD3 R45, PT, PT, R45, 0x1, RZ ;  /* 0x000000012d2d7810 */ /* 0x000ff00007ffe0ff */
[----:B------:R-:W-:Y:S05]  /*87d0*/  BRA.U !UP0, `(.L_x_124) ;  /* 0x0000000108287547 */ /* 0x000fea000b800000 */
[----:B------:R-:W-:Y:S01]  /*87e0*/  ISETP.NE.AND P0, PT, R107, RZ, PT ;  /* 0x000000ff6b00720c */ /* 0x000fe20003f05270 */
[----:B------:R-:W-:Y:S01]  /*87f0*/  IMAD.U32 R2, RZ, RZ, UR51 ;  /* 0x00000033ff027e24 */ /* 0x000fe2000f8e00ff */
[----:B------:R-:W-:Y:S01]  /*8800*/  UIADD3 UR51, UPT, UPT, UR51, 0x1, URZ ;  /* 0x0000000133337890 */ /* 0x000fe2000fffe0ff */
[----:B------:R-:W-:Y:S03]  /*8810*/  IMAD.U32 R0, RZ, RZ, UR37 ;  /* 0x00000025ff007e24 */ /* 0x000fe6000f8e00ff */
[----:B------:R-:W-:Y:S04]  /*8820*/  UISETP.NE.AND UP0, UPT, UR51, 0x4, UPT ;  /* 0x000000043300788c */ /* 0x000fe8000bf05270 */
[----:B------:R-:W-:Y:S03]  /*8830*/  USEL UR51, UR51, URZ, UP0 ;  /* 0x000000ff33337287 */ /* 0x000fe60008000000 */
[----:B------:R-:W-:Y:S05]  /*8840*/  @P0 LEA R2, R2, UR48, 0x3 ;  /* 0x0000003002020c11 */ /* 0x000fea000f8e18ff */
[----:B------:R-:W-:Y:S05]  /*8850*/  @P0 VIADD R2, R2, 0x50 ;  /* 0x0000005002020836 */ /* 0x000fea0000000000 */
[----:B------:R-:W-:Y:S04]  /*8860*/  @P0 PRMT R0, R0, 0x654, R2 ;  /* 0x0000065400000816 */ /* 0x000fe80000000002 */
[----:B------:R2:W-:Y:S03]  /*8870*/  @P0 SYNCS.ARRIVE.TRANS64.RED.A1T0 RZ, [R0+URZ], RZ ;  /* 0x000000ff00ff09a7 */ /* 0x0005e600081004ff */
.L_x_124:
[----:B------:R-:W-:Y:S01]  /*8880*/  ISETP.NE.AND P2, PT, R103, RZ, PT ;  /* 0x000000ff6700720c */ /* 0x000fe20003f45270 */
[----:B------:R-:W-:Y:S01]  /*8890*/  UIADD3 UR49, UPT, UPT, UR49, 0x4, URZ ;  /* 0x0000000431317890 */ /* 0x000fe2000fffe0ff */
[----:B------:R-:W-:Y:S01]  /*88a0*/  ISETP.NE.AND P0, PT, R105, 0x2, PT ;  /* 0x000000026900780c */ /* 0x000fe20003f05270 */
[----:B------:R-:W-:Y:S01]  /*88b0*/  IMAD.IADD R14, R43, 0x1, R86 ;  /* 0x000000012b0e7824 */ /* 0x000fe200078e0256 */
[----:B------:R-:W-:Y:S01]  /*88c0*/  ISETP.NE.AND P1, PT, R45, 0x4, PT ;  /* 0x000000042d00780c */ /* 0x000fe20003f25270 */
[----:B------:R-:W-:Y:S01]  /*88d0*/  IMAD.IADD R15, R44, 0x1, R87 ;  /* 0x000000012c0f7824 */ /* 0x000fe200078e0257 */
[----:B------:R-:W-:Y:S02]  /*88e0*/  SEL R2, RZ, 0x1, P0 ;  /* 0x00000001ff027807 */ /* 0x000fe40000000000 */
[----:B--2---:R-:W-:Y:S02]  /*88f0*/  SEL R0, RZ, 0x1, P1 ;  /* 0x00000001ff007807 */ /* 0x004fe40000800000 */
[----:B------:R-:W-:Y:S02]  /*8900*/  LOP3.LUT R95, R95, R2, RZ, 0x3c, !PT ;  /* 0x000000025f5f7212 */ /* 0x000fe400078e3cff */
[----:B------:R-:W-:Y:S02]  /*8910*/  LOP3.LUT R96, R96, R0, RZ, 0x3c, !PT ;  /* 0x0000000060607212 */ /* 0x000fe400078e3cff */
[----:B------:R-:W-:Y:S02]  /*8920*/  @P2 R2UR UR36, R94 ;  /* 0x000000005e2422ca */ /* 0x000fe400000e0000 */
[----:B------:R-:W-:Y:S02]  /*8930*/  SEL R105, R105, RZ, P0 ;  /* 0x000000ff69697207 */ /* 0x000fe40000000000 */
[----:B------:R-:W-:Y:S01]  /*8940*/  SEL R45, R45, RZ, P1 ;  /* 0x000000ff2d2d7207 */ /* 0x000fe20000800000 */
[----:B------:R-:W-:Y:S10]  /*8950*/  @P2 BRA `(.L_x_125) ;  /* 0xffffffc000502947 */ /* 0x000ff4000383ffff */
[----:B------:R-:W-:-:S09]  /*8960*/  UISETP.NE.AND UP0, UPT, UR50, URZ, UPT ;  /* 0x000000ff3200728c */ /* 0x000fd2000bf05270 */
[----:B------:R-:W-:Y:S05]  /*8970*/  BRA.U !UP0, `(.L_x_126) ;  /* 0x0000000108487547 */ /* 0x000fea000b800000 */
[----:B------:R-:W2:Y:S02]  /*8980*/  LDCU.64 UR4, c[0x0][0x890] ;  /* 0x00011200ff0477ac */ /* 0x000ea40008000a00 */
[----:B--2---:R-:W-:-:S04]  /*8990*/  UISETP.NE.U32.AND UP0, UPT, UR4, URZ, UPT ;  /* 0x000000ff0400728c */ /* 0x004fc8000bf05070 */
[----:B------:R-:W-:-:S09]  /*89a0*/  UISETP.NE.AND.EX UP0, UPT, UR5, URZ, UPT, UP0 ;  /* 0x000000ff0500728c */ /* 0x000fd2000bf05300 */
[----:B------:R-:W-:Y:S05]  /*89b0*/  BRA.U UP0, `(.L_x_127) ;  /* 0x00000001000c7547 */ /* 0x000fea000b800000 */
[----:B------:R-:W-:-:S13]  /*89c0*/  FSETP.NEU.AND P0, PT, R49, RZ, PT ;  /* 0x000000ff3100720b */ /* 0x000fda0003f0d000 */
[----:B------:R-:W-:Y:S05]  /*89d0*/  @!P0 EXIT ;  /* 0x000000000000894d */ /* 0x000fea0003800000 */
[----:B------:R-:W-:Y:S05]  /*89e0*/  BRA `(.L_x_126) ;  /* 0x00000000002c7947 */ /* 0x000fea0003800000 */
.L_x_127:
[----:B------:R-:W-:Y:S01]  /*89f0*/  ISETP.NE.AND P0, PT, R104, RZ, PT ;  /* 0x000000ff6800720c */ /* 0x000fe20003f05270 */
[----:B------:R-:W-:-:S12]  /*8a00*/  BSSY.RECONVERGENT B0, `(.L_x_126) ;  /* 0x0000009000007945 */ /* 0x000fd80003800200 */
[----:B------:R-:W-:Y:S05]  /*8a10*/  @P0 BRA `(.L_x_128) ;  /* 0x0000000000140947 */ /* 0x000fea0003800000 */
[----:B------:R-:W2:Y:S02]  /*8a20*/  LDCU.64 UR4, c[0x0][0x888] ;  /* 0x00011100ff0477ac */ /* 0x000ea40008000a00 */
[----:B--2---:R-:W-:-:S04]  /*8a30*/  ISETP.NE.U32.AND P0, PT, RZ, UR4, PT ;  /* 0x00000004ff007c0c */ /* 0x004fc8000bf05070 */
[----:B------:R-:W-:-:S13]  /*8a40*/  ISETP.NE.AND.EX P0, PT, RZ, UR5, PT, P0 ;  /* 0x00000005ff007c0c */ /* 0x000fda000bf05300 */
[----:B------:R-:W-:Y:S05]  /*8a50*/  @!P0 EXIT ;  /* 0x000000000000894d */ /* 0x000fea0003800000 */
[----:B------:R-:W-:Y:S05]  /*8a60*/  BRA `(.L_x_129) ;  /* 0x0000000000087947 */ /* 0x000fea0003800000 */
.L_x_128:
[----:B------:R-:W-:-:S13]  /*8a70*/  FSETP.NEU.AND P0, PT, R49, RZ, PT ;  /* 0x000000ff3100720b */ /* 0x000fda0003f0d000 */
[----:B------:R-:W-:Y:S05]  /*8a80*/  @!P0 EXIT ;  /* 0x000000000000894d */ /* 0x000fea0003800000 */
.L_x_129:
[----:B------:R-:W-:Y:S05]  /*8a90*/  BSYNC.RECONVERGENT B0 ;  /* 0x0000000000007941 */ /* 0x000fea0003800200 */
.L_x_126:
[----:B------:R-:W-:Y:S01]  /*8aa0*/  ULEA UR4, UR51, UR48, 0x3 ;  /* 0x0000003033047291 */ /* 0x000fe2000f8e18ff */
[----:B------:R-:W-:-:S04]  /*8ab0*/  DEPBAR.LE SB0, 0x0 ;  /* 0x000080000000791a */ /* 0x000fc80000000000 */
[----:B------:R-:W-:-:S04]  /*8ac0*/  UIADD3 UR4, UPT, UPT, UR4, 0x50, URZ ;  /* 0x0000005004047890 */ /* 0x000fc8000fffe0ff */
[----:B------:R-:W-:-:S09]  /*8ad0*/  UPRMT UR4, UR37, 0x654, UR4 ;  /* 0x0000065425047896 */ /* 0x000fd20008000004 */
[----:B------:R-:W-:Y:S01]  /*8ae0*/  SYNCS.ARRIVE.TRANS64.RED.A1T0 RZ, [UR4], RZ ;  /* 0x000000ffffff79a7 */ /* 0x000fe20008100404 */
[----:B------:R-:W-:Y:S05]  /*8af0*/  EXIT ;  /* 0x000000000000794d */ /* 0x000fea0003800000 */
.L_x_19:
[----:B--2---:R2:W1:Y:S02]  /*8b00*/  SYNCS.PHASECHK.TRANS64.TRYWAIT P0, [R2+URZ+0xf0], R3 ;  /* 0x0000f003020075a7 */ /* 0x00446400080011ff */
[----:B-1----:R-:W-:Y:S05]  /*8b10*/  @!P0 NANOSLEEP.SYNCS 0x989680 ;  /* 0x009896800000895d */ /* 0x002fea0003900000 */
[----:B------:R-:W1:Y:S02]  /*8b20*/  @!P0 SYNCS.PHASECHK.TRANS64 P0, [R2+URZ+0xf0], R3 ;  /* 0x0000f003020085a7 */ /* 0x000e6400080010ff */
[----:B-1----:R-:W-:Y:S05]  /*8b30*/  @!P0 BRA `(.L_x_19) ;  /* 0xfffffffc00f08947 */ /* 0x002fea000383ffff */
[----:B------:R-:W-:Y:S05]  /*8b40*/  BRA `(.L_x_130) ;  /* 0xffffff88009c7947 */ /* 0x000fea000383ffff */
.L_x_22:
[----:B-1----:R-:W-:-:S07]  /*8b50*/  MOV R2, UR33 ;  /* 0x0000002100027c02 */ /* 0x002fce0008000f00 */
.L_x_131:
[----:B-1----:R1:W2:Y:S02]  /*8b60*/  SYNCS.PHASECHK.TRANS64.TRYWAIT P0, [R2+URZ+0x18], R4 ;  /* 0x00001804020075a7 */ /* 0x0022a400080011ff */
[----:B--2---:R-:W-:Y:S05]  /*8b70*/  @!P0 NANOSLEEP.SYNCS 0x989680 ;  /* 0x009896800000895d */ /* 0x004fea0003900000 */
[----:B------:R-:W2:Y:S02]  /*8b80*/  @!P0 SYNCS.PHASECHK.TRANS64 P0, [R2+URZ+0x18], R4 ;  /* 0x00001804020085a7 */ /* 0x000ea400080010ff */
[----:B--2---:R-:W-:Y:S05]  /*8b90*/  @!P0 BRA `(.L_x_131) ;  /* 0xfffffffc00f08947 */ /* 0x004fea000383ffff */
[----:B------:R-:W-:Y:S05]  /*8ba0*/  BRA `(.L_x_21) ;  /* 0xffffff8800ec7947 */ /* 0x000fea000383ffff */
.L_x_28:
[----:B-1----:R-:W-:-:S07]  /*8bb0*/  MOV R2, UR17 ;  /* 0x0000001100027c02 */ /* 0x002fce0008000f00 */
.L_x_132:
[----:B-1----:R1:W2:Y:S02]  /*8bc0*/  SYNCS.PHASECHK.TRANS64.TRYWAIT P0, [R2+URZ+0x18], R4 ;  /* 0x00001804020075a7 */ /* 0x0022a400080011ff */
[----:B--2---:R-:W-:Y:S05]  /*8bd0*/  @!P0 NANOSLEEP.SYNCS 0x989680 ;  /* 0x009896800000895d */ /* 0x004fea0003900000 */
[----:B------:R-:W2:Y:S02]  /*8be0*/  @!P0 SYNCS.PHASECHK.TRANS64 P0, [R2+URZ+0x18], R4 ;  /* 0x00001804020085a7 */ /* 0x000ea400080010ff */
[----:B--2---:R-:W-:Y:S05]  /*8bf0*/  @!P0 BRA `(.L_x_132) ;  /* 0xfffffffc00f08947 */ /* 0x004fea000383ffff */
[----:B------:R-:W-:Y:S05]  /*8c00*/  BRA `(.L_x_27) ;  /* 0xffffff8c00907947 */ /* 0x000fea000383ffff */
.L_x_32:
[----:B-1----:R1:W2:Y:S02]  /*8c10*/  SYNCS.PHASECHK.TRANS64.TRYWAIT P0, [R2+URZ+0x80], R3 ;  /* 0x00008003020075a7 */ /* 0x0022a400080011ff */
[----:B--2---:R-:W-:Y:S05]  /*8c20*/  @!P0 NANOSLEEP.SYNCS 0x989680 ;  /* 0x009896800000895d */ /* 0x004fea0003900000 */
[----:B------:R-:W2:Y:S02]  /*8c30*/  @!P0 SYNCS.PHASECHK.TRANS64 P0, [R2+URZ+0x80], R3 ;  /* 0x00008003020085a7 */ /* 0x000ea400080010ff */
[----:B--2---:R-:W-:Y:S05]  /*8c40*/  @!P0 BRA `(.L_x_32) ;  /* 0xfffffffc00f08947 */ /* 0x004fea000383ffff */
[----:B------:R-:W-:Y:S05]  /*8c50*/  BRA `(.L_x_133) ;  /* 0xffffff90001c7947 */ /* 0x000fea000383ffff */
.L_x_36:
[----:B----4-:R-:W-:-:S07]  /*8c60*/  MOV R0, UR5 ;  /* 0x0000000500007c02 */ /* 0x010fce0008000f00 */
.L_x_134:
[----:B-1----:R1:W2:Y:S02]  /*8c70*/  SYNCS.PHASECHK.TRANS64.TRYWAIT P0, [R0+URZ], R2 ;  /* 0x00000002000075a7 */ /* 0x0022a400080011ff */
[----:B--2---:R-:W-:Y:S05]  /*8c80*/  @!P0 NANOSLEEP.SYNCS 0x989680 ;  /* 0x009896800000895d */ /* 0x004fea0003900000 */
[----:B------:R-:W2:Y:S02]  /*8c90*/  @!P0 SYNCS.PHASECHK.TRANS64 P0, [R0+URZ], R2 ;  /* 0x00000002000085a7 */ /* 0x000ea400080010ff */
[----:B--2---:R-:W-:Y:S05]  /*8ca0*/  @!P0 BRA `(.L_x_134) ;  /* 0xfffffffc00f08947 */ /* 0x004fea000383ffff */
[----:B------:R-:W-:Y:S05]  /*8cb0*/  BRA `(.L_x_135) ;  /* 0xffffff94008c7947 */ /* 0x000fea000383ffff */
.L_x_37:
[----:B----4-:R-:W-:-:S07]  /*8cc0*/  MOV R0, UR5 ;  /* 0x0000000500007c02 */ /* 0x010fce0008000f00 */
.L_x_136:
[----:B-1----:R1:W2:Y:S02]  /*8cd0*/  SYNCS.PHASECHK.TRANS64.TRYWAIT P0, [R0+URZ], R2 ;  /* 0x00000002000075a7 */ /* 0x0022a400080011ff */
[----:B--2---:R-:W-:Y:S05]  /*8ce0*/  @!P0 NANOSLEEP.SYNCS 0x989680 ;  /* 0x009896800000895d */ /* 0x004fea0003900000 */
[----:B------:R-:W2:Y:S02]  /*8cf0*/  @!P0 SYNCS.PHASECHK.TRANS64 P0, [R0+URZ], R2 ;  /* 0x00000002000085a7 */ /* 0x000ea400080010ff */
[----:B--2---:R-:W-:Y:S05]  /*8d00*/  @!P0 BRA `(.L_x_136) ;  /* 0xfffffffc00f08947 */ /* 0x004fea000383ffff */
[----:B------:R-:W-:Y:S05]  /*8d10*/  BRA `(.L_x_137) ;  /* 0xffffff9400987947 */ /* 0x000fea000383ffff */
.L_x_40:
[----:B-1----:R1:W2:Y:S02]  /*8d20*/  SYNCS.PHASECHK.TRANS64.TRYWAIT P0, [R0+URZ+0xe0], R4 ;  /* 0x0000e004000075a7 */ /* 0x0022a400080011ff */
[----:B--2---:R-:W-:Y:S05]  /*8d30*/  @!P0 NANOSLEEP.SYNCS 0x989680 ;  /* 0x009896800000895d */ /* 0x004fea0003900000 */
[----:B------:R-:W2:Y:S02]  /*8d40*/  @!P0 SYNCS.PHASECHK.TRANS64 P0, [R0+URZ+0xe0], R4 ;  /* 0x0000e004000085a7 */ /* 0x000ea400080010ff */
[----:B--2---:R-:W-:Y:S05]  /*8d50*/  @!P0 BRA `(.L_x_40) ;  /* 0xfffffffc00f08947 */ /* 0x004fea000383ffff */
[----:B------:R-:W-:Y:S05]  /*8d60*/  BRA `(.L_x_138) ;  /* 0xffffff9400f47947 */ /* 0x000fea000383ffff */
.L_x_41:
[----:B------:R-:W-:-:S07]  /*8d70*/  MOV R0, UR5 ;  /* 0x0000000500007c02 */ /* 0x000fce0008000f00 */
.L_x_139:
[----:B-1----:R1:W2:Y:S02]  /*8d80*/  SYNCS.PHASECHK.TRANS64.TRYWAIT P0, [R0+URZ+0x90], R5 ;  /* 0x00009005000075a7 */ /* 0x0022a400080011ff */
[----:B--2---:R-:W-:Y:S05]  /*8d90*/  @!P0 NANOSLEEP.SYNCS 0x989680 ;  /* 0x009896800000895d */ /* 0x004fea0003900000 */
[----:B------:R-:W2:Y:S02]  /*8da0*/  @!P0 SYNCS.PHASECHK.TRANS64 P0, [R0+URZ+0x90], R5 ;  /* 0x00009005000085a7 */ /* 0x000ea400080010ff */
[----:B--2---:R-:W-:Y:S05]  /*8db0*/  @!P0 BRA `(.L_x_139) ;  /* 0xfffffffc00f08947 */ /* 0x004fea000383ffff */
[----:B------:R-:W-:Y:S05]  /*8dc0*/  BRA `(.L_x_140) ;  /* 0xffffff9800047947 */ /* 0x000fea000383ffff */
.L_x_42:
[----:B-1----:R1:W2:Y:S02]  /*8dd0*/  SYNCS.PHASECHK.TRANS64.TRYWAIT P1, [R0+URZ+0x80], R4 ;  /* 0x00008004000075a7 */ /* 0x0022a400080211ff */
[----:B--2---:R-:W-:Y:S05]  /*8de0*/  @!P1 NANOSLEEP.SYNCS 0x989680 ;  /* 0x009896800000995d */ /* 0x004fea0003900000 */
[----:B------:R-:W2:Y:S02]  /*8df0*/  @!P1 SYNCS.PHASECHK.TRANS64 P1, [R0+URZ+0x80], R4 ;  /* 0x00008004000095a7 */ /* 0x000ea400080210ff */
[----:B--2---:R-:W-:Y:S05]  /*8e00*/  @!P1 BRA `(.L_x_42) ;  /* 0xfffffffc00f09947 */ /* 0x004fea000383ffff */
[----:B------:R-:W-:Y:S05]  /*8e10*/  BRA `(.L_x_141) ;  /* 0xffffff9800347947 */ /* 0x000fea000383ffff */
.L_x_45:
[----:B------:R-:W-:-:S07]  /*8e20*/  MOV R0, UR5 ;  /* 0x0000000500007c02 */ /* 0x000fce0008000f00 */
.L_x_142:
[----:B-1----:R1:W2:Y:S02]  /*8e30*/  SYNCS.PHASECHK.TRANS64.TRYWAIT P0, [R0+URZ+0x90], R2 ;  /* 0x00009002000075a7 */ /* 0x0022a400080011ff */
[----:B--2---:R-:W-:Y:S05]  /*8e40*/  @!P0 NANOSLEEP.SYNCS 0x989680 ;  /* 0x009896800000895d */ /* 0x004fea0003900000 */
[----:B------:R-:W2:Y:S02]  /*8e50*/  @!P0 SYNCS.PHASECHK.TRANS64 P0, [R0+URZ+0x90], R2 ;  /* 0x00009002000085a7 */ /* 0x000ea400080010ff */
[----:B--2---:R-:W-:Y:S05]  /*8e60*/  @!P0 BRA `(.L_x_142) ;  /* 0xfffffffc00f08947 */ /* 0x004fea000383ffff */
[----:B------:R-:W-:Y:S05]  /*8e70*/  BRA `(.L_x_44) ;  /* 0xffffff9800887947 */ /* 0x000fea000383ffff */
.L_x_52:
[----:B-1----:R1:W2:Y:S02]  /*8e80*/  SYNCS.PHASECHK.TRANS64.TRYWAIT P1, [R0+URZ+0x80], R2 ;  /* 0x00008002000075a7 */ /* 0x0022a400080211ff */
[----:B--2---:R-:W-:Y:S05]  /*8e90*/  @!P1 NANOSLEEP.SYNCS 0x989680 ;  /* 0x009896800000995d */ /* 0x004fea0003900000 */
[----:B------:R-:W2:Y:S02]  /*8ea0*/  @!P1 SYNCS.PHASECHK.TRANS64 P1, [R0+URZ+0x80], R2 ;  /* 0x00008002000095a7 */ /* 0x000ea400080210ff */
[----:B--2---:R-:W-:Y:S05]  /*8eb0*/  @!P1 BRA `(.L_x_52) ;  /* 0xfffffffc00f09947 */ /* 0x004fea000383ffff */
[----:B------:R-:W-:Y:S05]  /*8ec0*/  BRA `(.L_x_143) ;  /* 0xffffff9c00e87947 */ /* 0x000fea000383ffff */
.L_x_53:
[----:B------:R-:W-:-:S07]  /*8ed0*/  MOV R2, UR8 ;  /* 0x0000000800027c02 */ /* 0x000fce0008000f00 */
.L_x_144:
[----:B-1----:R1:W2:Y:S02]  /*8ee0*/  SYNCS.PHASECHK.TRANS64.TRYWAIT P0, [R2+URZ+0xc0], R0 ;  /* 0x0000c000020075a7 */ /* 0x0022a400080011ff */
[----:B--2---:R-:W-:Y:S05]  /*8ef0*/  @!P0 NANOSLEEP.SYNCS 0x989680 ;  /* 0x009896800000895d */ /* 0x004fea0003900000 */
[----:B------:R-:W2:Y:S02]  /*8f00*/  @!P0 SYNCS.PHASECHK.TRANS64 P0, [R2+URZ+0xc0], R0 ;  /* 0x0000c000020085a7 */ /* 0x000ea400080010ff */
[----:B--2---:R-:W-:Y:S05]  /*8f10*/  @!P0 BRA `(.L_x_144) ;  /* 0xfffffffc00f08947 */ /* 0x004fea000383ffff */
[----:B------:R-:W-:Y:S05]  /*8f20*/  BRA `(.L_x_145) ;  /* 0xffffffa000207947 */ /* 0x000fea000383ffff */
.L_x_56:
[----:B------:R-:W-:Y:S07]  /*8f30*/  MOV R0, UR7 ;  /* 0x0000000700007c02 */ /* 0x000fee0008000f00 */
.L_x_146:
[----:B-1----:R1:W2:Y:S02]  /*8f40*/  SYNCS.PHASECHK.TRANS64.TRYWAIT P0, [R0+URZ], R2 ;  /* 0x00000002000075a7 */ /* 0x0022a400080011ff */
[----:B--2---:R-:W-:Y:S05]  /*8f50*/  @!P0 NANOSLEEP.SYNCS 0x989680 ;  /* 0x009896800000895d */ /* 0x004fea0003900000 */
[----:B------:R-:W2:Y:S02]  /*8f60*/  @!P0 SYNCS.PHASECHK.TRANS64 P0, [R0+URZ], R2 ;  /* 0x00000002000085a7 */ /* 0x000ea400080010ff */
[----:B--2---:R-:W-:Y:S05]  /*8f70*/  @!P0 BRA `(.L_x_146) ;  /* 0xfffffffc00f08947 */ /* 0x004fea000383ffff */
[----:B------:R-:W-:Y:S05]  /*8f80*/  BRA `(.L_x_55) ;  /* 0xffffffa0003c7947 */ /* 0x000fea000383ffff */
.L_x_59:
[----:B------:R-:W-:-:S07]  /*8f90*/  MOV R0, UR5 ;  /* 0x0000000500007c02 */ /* 0x000fce0008000f00 */
.L_x_147:
[----:B--2---:R2:W3:Y:S02]  /*8fa0*/  SYNCS.PHASECHK.TRANS64.TRYWAIT P0, [R0+URZ], R2 ;  /* 0x00000002000075a7 */ /* 0x0044e400080011ff */
[----:B---3--:R-:W-:Y:S05]  /*8fb0*/  @!P0 NANOSLEEP.SYNCS 0x989680 ;  /* 0x009896800000895d */ /* 0x008fea0003900000 */
[----:B------:R-:W3:Y:S02]  /*8fc0*/  @!P0 SYNCS.PHASECHK.TRANS64 P0, [R0+URZ], R2 ;  /* 0x00000002000085a7 */ /* 0x000ee400080010ff */
[----:B---3--:R-:W-:Y:S05]  /*8fd0*/  @!P0 BRA `(.L_x_147) ;  /* 0xfffffffc00f08947 */ /* 0x008fea000383ffff */
[----:B------:R-:W-:Y:S05]  /*8fe0*/  BRA `(.L_x_148) ;  /* 0xffffffa000f07947 */ /* 0x000fea000383ffff */
.L_x_60:
[----:B------:R-:W-:-:S07]  /*8ff0*/  MOV R0, UR5 ;  /* 0x0000000500007c02 */ /* 0x000fce0008000f00 */
.L_x_149:
[----:B-1----:R1:W2:Y:S02]  /*9000*/  SYNCS.PHASECHK.TRANS64.TRYWAIT P0, [R0+URZ], R3 ;  /* 0x00000003000075a7 */ /* 0x0022a400080011ff */
[----:B--2---:R-:W-:Y:S05]  /*9010*/  @!P0 NANOSLEEP.SYNCS 0x989680 ;  /* 0x009896800000895d */ /* 0x004fea0003900000 */
[----:B------:R-:W2:Y:S02]  /*9020*/  @!P0 SYNCS.PHASECHK.TRANS64 P0, [R0+URZ], R3 ;  /* 0x00000003000085a7 */ /* 0x000ea400080010ff */
[----:B--2---:R-:W-:Y:S05]  /*9030*/  @!P0 BRA `(.L_x_149) ;  /* 0xfffffffc00f08947 */ /* 0x004fea000383ffff */
[----:B------:R-:W-:Y:S05]  /*9040*/  BRA `(.L_x_150) ;  /* 0xffffffa000fc7947 */ /* 0x000fea000383ffff */
.L_x_61:
[----:B------:R-:W-:-:S07]  /*9050*/  MOV R0, UR5 ;  /* 0x0000000500007c02 */ /* 0x000fce0008000f00 */
.L_x_151:
[----:B-1----:R1:W2:Y:S02]  /*9060*/  SYNCS.PHASECHK.TRANS64.TRYWAIT P0, [R0+URZ], R3 ;  /* 0x00000003000075a7 */ /* 0x0022a400080011ff */
[----:B--2---:R-:W-:Y:S05]  /*9070*/  @!P0 NANOSLEEP.SYNCS 0x989680 ;  /* 0x009896800000895d */ /* 0x004fea0003900000 */
[----:B------:R-:W2:Y:S02]  /*9080*/  @!P0 SYNCS.PHASECHK.TRANS64 P0, [R0+URZ], R3 ;  /* 0x00000003000085a7 */ /* 0x000ea400080010ff */
[----:B--2---:R-:W-:Y:S05]  /*9090*/  @!P0 BRA `(.L_x_151) ;  /* 0xfffffffc00f08947 */ /* 0x004fea000383ffff */
[----:B------:R-:W-:Y:S05]  /*90a0*/  BRA `(.L_x_152) ;  /* 0xffffffa400087947 */ /* 0x000fea000383ffff */
.L_x_62:
[----:B-1----:R-:W-:-:S07]  /*90b0*/  MOV R0, UR7 ;  /* 0x0000000700007c02 */ /* 0x002fce0008000f00 */
.L_x_153:
[----:B-1----:R1:W2:Y:S02]  /*90c0*/  SYNCS.PHASECHK.TRANS64.TRYWAIT P0, [R0+URZ], R2 ;  /* 0x00000002000075a7 */ /* 0x0022a400080011ff */
[----:B--2---:R-:W-:Y:S05]  /*90d0*/  @!P0 NANOSLEEP.SYNCS 0x989680 ;  /* 0x009896800000895d */ /* 0x004fea0003900000 */
[----:B------:R-:W2:Y:S02]  /*90e0*/  @!P0 SYNCS.PHASECHK.TRANS64 P0, [R0+URZ], R2 ;  /* 0x00000002000085a7 */ /* 0x000ea400080010ff */
[----:B--2---:R-:W-:Y:S05]  /*90f0*/  @!P0 BRA `(.L_x_153) ;  /* 0xfffffffc00f08947 */ /* 0x004fea000383ffff */
[----:B------:R-:W-:Y:S05]  /*9100*/  BRA `(.L_x_154) ;  /* 0xffffffa400147947 */ /* 0x000fea000383ffff */
.L_x_67:
[----:B--2---:R2:W3:Y:S02]  /*9110*/  SYNCS.PHASECHK.TRANS64.TRYWAIT P0, [R0+URZ+0x80], R2 ;  /* 0x00008002000075a7 */ /* 0x0044e400080011ff */
[----:B---3--:R-:W-:Y:S05]  /*9120*/  @!P0 NANOSLEEP.SYNCS 0x989680 ;  /* 0x009896800000895d */ /* 0x008fea0003900000 */
[----:B------:R-:W3:Y:S02]  /*9130*/  @!P0 SYNCS.PHASECHK.TRANS64 P0, [R0+URZ+0x80], R2 ;  /* 0x00008002000085a7 */ /* 0x000ee400080010ff */
[----:B---3--:R-:W-:Y:S05]  /*9140*/  @!P0 BRA `(.L_x_67) ;  /* 0xfffffffc00f08947 */ /* 0x008fea000383ffff */
[----:B------:R-:W-:Y:S05]  /*9150*/  BRA `(.L_x_155) ;  /* 0xffffffa800207947 */ /* 0x000fea000383ffff */
.L_x_70:
[----:B------:R-:W-:Y:S07]  /*9160*/  MOV R0, UR7 ;  /* 0x0000000700007c02 */ /* 0x000fee0008000f00 */
.L_x_156:
[----:B--2---:R2:W3:Y:S02]  /*9170*/  SYNCS.PHASECHK.TRANS64.TRYWAIT P0, [R0+URZ+0x78], R2 ;  /* 0x00007802000075a7 */ /* 0x0044e400080011ff */
[----:B---3--:R-:W-:Y:S05]  /*9180*/  @!P0 NANOSLEEP.SYNCS 0x989680 ;  /* 0x009896800000895d */ /* 0x008fea0003900000 */
[----:B------:R-:W3:Y:S02]  /*9190*/  @!P0 SYNCS.PHASECHK.TRANS64 P0, [R0+URZ+0x78], R2 ;  /* 0x00007802000085a7 */ /* 0x000ee400080010ff */
[----:B---3--:R-:W-:Y:S05]  /*91a0*/  @!P0 BRA `(.L_x_156) ;  /* 0xfffffffc00f08947 */ /* 0x008fea000383ffff */
[----:B------:R-:W-:Y:S05]  /*91b0*/  BRA `(.L_x_69) ;  /* 0xffffffac00007947 */ /* 0x000fea000383ffff */
.L_x_73:
[----:B------:R-:W-:Y:S07]  /*91c0*/  MOV R0, UR7 ;  /* 0x0000000700007c02 */ /* 0x000fee0008000f00 */
.L_x_157:
[----:B-1----:R1:W2:Y:S02]  /*91d0*/  SYNCS.PHASECHK.TRANS64.TRYWAIT P0, [R0+URZ+0x50], R14 ;  /* 0x0000500e000075a7 */ /* 0x0022a400080011ff */
[----:B--2---:R-:W-:Y:S05]  /*91e0*/  @!P0 NANOSLEEP.SYNCS 0x989680 ;  /* 0x009896800000895d */ /* 0x004fea0003900000 */
[----:B------:R-:W2:Y:S02]  /*91f0*/  @!P0 SYNCS.PHASECHK.TRANS64 P0, [R0+URZ+0x50], R14 ;  /* 0x0000500e000085a7 */ /* 0x000ea400080010ff */
[----:B--2---:R-:W-:Y:S05]  /*9200*/  @!P0 BRA `(.L_x_157) ;  /* 0xfffffffc00f08947 */ /* 0x004fea000383ffff */
[----:B------:R-:W-:Y:S05]  /*9210*/  BRA `(.L_x_158) ;  /* 0xffffffac00787947 */ /* 0x000fea000383ffff */
.L_x_74:
[----:B------:R-:W-:Y:S07]  /*9220*/  MOV R0, UR7 ;  /* 0x0000000700007c02 */ /* 0x000fee0008000f00 */
.L_x_159:
[----:B-1----:R1:W2:Y:S02]  /*9230*/  SYNCS.PHASECHK.TRANS64.TRYWAIT P0, [R0+URZ+0x58], R14 ;  /* 0x0000580e000075a7 */ /* 0x0022a400080011ff */
[----:B--2---:R-:W-:Y:S05]  /*9240*/  @!P0 NANOSLEEP.SYNCS 0x989680 ;  /* 0x009896800000895d */ /* 0x004fea0003900000 */
[----:B------:R-:W2:Y:S02]  /*9250*/  @!P0 SYNCS.PHASECHK.TRANS64 P0, [R0+URZ+0x58], R14 ;  /* 0x0000580e000085a7 */ /* 0x000ea400080010ff */
[----:B--2---:R-:W-:Y:S05]  /*9260*/  @!P0 BRA `(.L_x_159) ;  /* 0xfffffffc00f08947 */ /* 0x004fea000383ffff */
[----:B------:R-:W-:Y:S05]  /*9270*/  BRA `(.L_x_160) ;  /* 0xffffffac00b07947 */ /* 0x000fea000383ffff */
.L_x_75:
[----:B------:R-:W-:Y:S07]  /*9280*/  MOV R0, UR7 ;  /* 0x0000000700007c02 */ /* 0x000fee0008000f00 */
.L_x_161:
[----:B-1----:R1:W2:Y:S02]  /*9290*/  SYNCS.PHASECHK.TRANS64.TRYWAIT P0, [R0+URZ+0x60], R14 ;  /* 0x0000600e000075a7 */ /* 0x0022a400080011ff */
[----:B--2---:R-:W-:Y:S05]  /*92a0*/  @!P0 NANOSLEEP.SYNCS 0x989680 ;  /* 0x009896800000895d */ /* 0x004fea0003900000 */
[----:B------:R-:W2:Y:S02]  /*92b0*/  @!P0 SYNCS.PHASECHK.TRANS64 P0, [R0+URZ+0x60], R14 ;  /* 0x0000600e000085a7 */ /* 0x000ea400080010ff */
[----:B--2---:R-:W-:Y:S05]  /*92c0*/  @!P0 BRA `(.L_x_161) ;  /* 0xfffffffc00f08947 */ /* 0x004fea000383ffff */
[----:B------:R-:W-:Y:S05]  /*92d0*/  BRA `(.L_x_162) ;  /* 0xffffffac00f47947 */ /* 0x000fea000383ffff */
.L_x_76:
[----:B------:R-:W-:Y:S07]  /*92e0*/  MOV R0, UR7 ;  /* 0x0000000700007c02 */ /* 0x000fee0008000f00 */
.L_x_163:
[----:B-1----:R1:W2:Y:S02]  /*92f0*/  SYNCS.PHASECHK.TRANS64.TRYWAIT P0, [R0+URZ+0x68], R14 ;  /* 0x0000680e000075a7 */ /* 0x0022a400080011ff */
[----:B--2---:R-:W-:Y:S05]  /*9300*/  @!P0 NANOSLEEP.SYNCS 0x989680 ;  /* 0x009896800000895d */ /* 0x004fea0003900000 */
[----:B------:R-:W2:Y:S02]  /*9310*/  @!P0 SYNCS.PHASECHK.TRANS64 P0, [R0+URZ+0x68], R14 ;  /* 0x0000680e000085a7 */ /* 0x000ea400080010ff */
[----:B--2---:R-:W-:Y:S05]  /*9320*/  @!P0 BRA `(.L_x_163) ;  /* 0xfffffffc00f08947 */ /* 0x004fea000383ffff */
[----:B------:R-:W-:Y:S05]  /*9330*/  BRA `(.L_x_164) ;  /* 0xffffffb000787947 */ /* 0x000fea000383ffff */
.L_x_78:
[----:B------:R-:W-:-:S07]  /*9340*/  MOV R0, UR7 ;  /* 0x0000000700007c02 */ /* 0x000fce0008000f00 */
.L_x_165:
[----:B-1----:R1:W3:Y:S02]  /*9350*/  SYNCS.PHASECHK.TRANS64.TRYWAIT P0, [R0+URZ+0x50], R2 ;  /* 0x00005002000075a7 */ /* 0x0022e400080011ff */
[----:B---3--:R-:W-:Y:S05]  /*9360*/  @!P0 NANOSLEEP.SYNCS 0x989680 ;  /* 0x009896800000895d */ /* 0x008fea0003900000 */
[----:B------:R-:W3:Y:S02]  /*9370*/  @!P0 SYNCS.PHASECHK.TRANS64 P0, [R0+URZ+0x50], R2 ;  /* 0x00005002000085a7 */ /* 0x000ee400080010ff */
[----:B---3--:R-:W-:Y:S05]  /*9380*/  @!P0 BRA `(.L_x_165) ;  /* 0xfffffffc00f08947 */ /* 0x008fea000383ffff */
[----:B------:R-:W-:Y:S05]  /*9390*/  BRA `(.L_x_166) ;  /* 0xffffffb000e87947 */ /* 0x000fea000383ffff */
.L_x_79:
[----:B-1----:R-:W-:-:S07]  /*93a0*/  MOV R0, UR7 ;  /* 0x0000000700007c02 */ /* 0x002fce0008000f00 */
.L_x_167:
[----:B-1----:R1:W3:Y:S02]  /*93b0*/  SYNCS.PHASECHK.TRANS64.TRYWAIT P0, [R0+URZ+0x58], R2 ;  /* 0x00005802000075a7 */ /* 0x0022e400080011ff */
[----:B---3--:R-:W-:Y:S05]  /*93c0*/  @!P0 NANOSLEEP.SYNCS 0x989680 ;  /* 0x009896800000895d */ /* 0x008fea0003900000 */
[----:B------:R-:W3:Y:S02]  /*93d0*/  @!P0 SYNCS.PHASECHK.TRANS64 P0, [R0+URZ+0x58], R2 ;  /* 0x00005802000085a7 */ /* 0x000ee400080010ff */
[----:B---3--:R-:W-:Y:S05]  /*93e0*/  @!P0 BRA `(.L_x_167) ;  /* 0xfffffffc00f08947 */ /* 0x008fea000383ffff */
[----:B------:R-:W-:Y:S05]  /*93f0*/  BRA `(.L_x_168) ;  /* 0xffffffb000d87947 */ /* 0x000fea000383ffff */
.L_x_80:
[----:B-1----:R-:W-:-:S07]  /*9400*/  MOV R0, UR7 ;  /* 0x0000000700007c02 */ /* 0x002fce0008000f00 */
.L_x_169:
[----:B-1----:R1:W3:Y:S02]  /*9410*/  SYNCS.PHASECHK.TRANS64.TRYWAIT P0, [R0+URZ+0x60], R2 ;  /* 0x00006002000075a7 */ /* 0x0022e400080011ff */
[----:B---3--:R-:W-:Y:S05]  /*9420*/  @!P0 NANOSLEEP.SYNCS 0x989680 ;  /* 0x009896800000895d */ /* 0x008fea0003900000 */
[----:B------:R-:W3:Y:S02]  /*9430*/  @!P0 SYNCS.PHASECHK.TRANS64 P0, [R0+URZ+0x60], R2 ;  /* 0x00006002000085a7 */ /* 0x000ee400080010ff */
[----:B---3--:R-:W-:Y:S05]  /*9440*/  @!P0 BRA `(.L_x_169) ;  /* 0xfffffffc00f08947 */ /* 0x008fea000383ffff */
[----:B------:R-:W-:Y:S05]  /*9450*/  BRA `(.L_x_170) ;  /* 0xffffffb000c87947 */ /* 0x000fea000383ffff */
.L_x_82:
[----:B--2---:R2:W4:Y:S02]  /*9460*/  SYNCS.PHASECHK.TRANS64.TRYWAIT P0, [R0+URZ+0x80], R2 ;  /* 0x00008002000075a7 */ /* 0x00452400080011ff */
[----:B----4-:R-:W-:Y:S05]  /*9470*/  @!P0 NANOSLEEP.SYNCS 0x989680 ;  /* 0x009896800000895d */ /* 0x010fea0003900000 */
[----:B------:R-:W4:Y:S02]  /*9480*/  @!P0 SYNCS.PHASECHK.TRANS64 P0, [R0+URZ+0x80], R2 ;  /* 0x00008002000085a7 */ /* 0x000f2400080010ff */
[----:B----4-:R-:W-:Y:S05]  /*9490*/  @!P0 BRA `(.L_x_82) ;  /* 0xfffffffc00f08947 */ /* 0x010fea000383ffff */
[----:B------:R-:W-:Y:S05]  /*94a0*/  BRA `(.L_x_171) ;  /* 0xffffffb400907947 */ /* 0x000fea000383ffff */
.L_x_93:
[----:B-1----:R-:W-:Y:S04]  /*94b0*/  MOV R2, UR48 ;  /* 0x0000003000027c02 */ /* 0x002fe80008000f00 */
[----:B------:R1:W3:Y:S03]  /*94c0*/  SYNCS.PHASECHK.TRANS64.TRYWAIT P1, [R2+URZ+0x30], R3 ;  /* 0x00003003020075a7 */ /* 0x0002e600080211ff */
[----:B---3--:R-:W-:Y:S05]  /*94d0*/  @!P1 NANOSLEEP.SYNCS 0x989680 ;  /* 0x009896800000995d */ /* 0x008fea0003900000 */
[----:B------:R-:W3:Y:S02]  /*94e0*/  @!P1 SYNCS.PHASECHK.TRANS64 P1, [R2+URZ+0x30], R3 ;  /* 0x00003003020095a7 */ /* 0x000ee400080210ff */
[----:B---3--:R-:W-:Y:S05]  /*94f0*/  @!P1 BRA `(.L_x_93) ;  /* 0xfffffffc00ec9947 */ /* 0x008fea000383ffff */
[----:B------:R-:W-:Y:S05]  /*9500*/  BRA `(.L_x_92) ;  /* 0xffffffc0009c7947 */ /* 0x000fea000383ffff */
.L_x_95:
[----:B-1----:R1:W4:Y:S02]  /*9510*/  SYNCS.PHASECHK.TRANS64.TRYWAIT P0, [R64+URZ+0xa0], R0 ;  /* 0x0000a000400075a7 */ /* 0x00232400080011ff */
[----:B----4-:R-:W-:Y:S05]  /*9520*/  @!P0 NANOSLEEP.SYNCS 0x989680 ;  /* 0x009896800000895d */ /* 0x010fea0003900000 */
[----:B------:R-:W4:Y:S02]  /*9530*/  @!P0 SYNCS.PHASECHK.TRANS64 P0, [R64+URZ+0xa0], R0 ;  /* 0x0000a000400085a7 */ /* 0x000f2400080010ff */
[----:B----4-:R-:W-:Y:S05]  /*9540*/  @!P0 BRA `(.L_x_95) ;  /* 0xfffffffc00f08947 */ /* 0x010fea000383ffff */
[----:B------:R-:W-:Y:S05]  /*9550*/  BRA `(.L_x_94) ;  /* 0xffffffc000c47947 */ /* 0x000fea000383ffff */
.L_x_104:
[----:B--2---:R2:W4:Y:S02]  /*9560*/  SYNCS.PHASECHK.TRANS64.TRYWAIT P0, [R2+URZ+0x30], R0 ;  /* 0x00003000020075a7 */ /* 0x00452400080011ff */
[----:B----4-:R-:W-:Y:S05]  /*9570*/  @!P0 NANOSLEEP.SYNCS 0x989680 ;  /* 0x009896800000895d */ /* 0x010fea0003900000 */
[----:B------:R-:W4:Y:S02]  /*9580*/  @!P0 SYNCS.PHASECHK.TRANS64 P0, [R2+URZ+0x30], R0 ;  /* 0x00003000020085a7 */ /* 0x000f2400080010ff */
[----:B----4-:R-:W-:Y:S05]  /*9590*/  @!P0 BRA `(.L_x_104) ;  /* 0xfffffffc00f08947 */ /* 0x010fea000383ffff */
[----:B------:R-:W-:Y:S05]  /*95a0*/  BRA `(.L_x_103) ;  /* 0xffffffcc00a07947 */ /* 0x000fea000383ffff */
.L_x_112:
[----:B--2---:R2:W4:Y:S02]  /*95b0*/  SYNCS.PHASECHK.TRANS64.TRYWAIT P0, [R0+URZ+0x30], R6 ;  /* 0x00003006000075a7 */ /* 0x00452400080011ff */
[----:B----4-:R-:W-:Y:S05]  /*95c0*/  @!P0 NANOSLEEP.SYNCS 0x989680 ;  /* 0x009896800000895d */ /* 0x010fea0003900000 */
[----:B------:R-:W4:Y:S02]  /*95d0*/  @!P0 SYNCS.PHASECHK.TRANS64 P0, [R0+URZ+0x30], R6 ;  /* 0x00003006000085a7 */ /* 0x000f2400080010ff */
[----:B----4-:R-:W-:Y:S05]  /*95e0*/  @!P0 BRA `(.L_x_112) ;  /* 0xfffffffc00f08947 */ /* 0x010fea000383ffff */
[----:B------:R-:W-:Y:S05]  /*95f0*/  BRA `(.L_x_111) ;  /* 0xffffffd800a07947 */ /* 0x000fea000383ffff */
.L_x_120:
[----:B--2---:R2:W4:Y:S02]  /*9600*/  SYNCS.PHASECHK.TRANS64.TRYWAIT P0, [R0+URZ+0x30], R5 ;  /* 0x00003005000075a7 */ /* 0x00452400080011ff */
[----:B----4-:R-:W-:Y:S05]  /*9610*/  @!P0 NANOSLEEP.SYNCS 0x989680 ;  /* 0x009896800000895d */ /* 0x010fea0003900000 */
[----:B------:R-:W4:Y:S02]  /*9620*/  @!P0 SYNCS.PHASECHK.TRANS64 P0, [R0+URZ+0x30], R5 ;  /* 0x00003005000085a7 */ /* 0x000f2400080010ff */
[----:B----4-:R-:W-:Y:S05]  /*9630*/  @!P0 BRA `(.L_x_120) ;  /* 0xfffffffc00f08947 */ /* 0x010fea000383ffff */
[----:B------:R-:W-:Y:S05]  /*9640*/  BRA `(.L_x_119) ;  /* 0xffffffe400a07947 */ /* 0x000fea000383ffff */
        .weak           $__internal_0_$__cuda_sm10x_tcgen05_guardrail_trap_col_being_dealloced_not_returned_by_alloc
        .type           $__internal_0_$__cuda_sm10x_tcgen05_guardrail_trap_col_being_dealloced_not_returned_by_alloc,@function
        .size           $__internal_0_$__cuda_sm10x_tcgen05_guardrail_trap_col_being_dealloced_not_returned_by_alloc,($__internal_1_$__cuda_sm10x_tcgen05_guardrail_trap_phase_invalid_during_alloc - $__internal_0_$__cuda_sm10x_tcgen05_guardrail_trap_col_being_dealloced_not_returned_by_alloc)
$__internal_0_$__cuda_sm10x_tcgen05_guardrail_trap_col_being_dealloced_not_returned_by_alloc:
[----:B------:R-:W-:Y:S05]  /*9650*/  BPT.TRAP 0x1 ;  /* 0x000000040000795c */ /* 0x000fea0000300000 */
[----:B------:R-:W-:-:S04]  /*9660*/  HFMA2 R3, -RZ, RZ, 0, 0 ;  /* 0x00000000ff037431 */ /* 0x000fc800000001ff */
[----:B------:R-:W-:Y:S05]  /*9670*/  RET.REL.NODEC R2 `(_ZN7cutlass13device_kernelINS_4gemm6kernel13GemmUniversalIN4cute5tupleIJiiiiEEENS1_10collective13CollectiveMmaINS1_35MainloopSm100TmaUmmaWarpSpecializedILi3ELi2ELi4ENS5_IJNS4_1CILi1EEESB_SB_EEEEENS5_IJNSA_ILi128EEESE_NSA_ILi32EEEEEENS_6half_tENS5_IJlSB_lEEESH_SI_NS4_8TiledMMAINS4_8MMA_AtomIJNS4_20SM100_MMA_F16BF16_SSISH_SH_fLi128ELi128ELNS4_4UMMA5MajorE0ELSN_0ELNSM_7ScaleInE0ELSO_0EEEEEENS4_6LayoutISC_NS5_IJNSA_ILi0EEESS_SS_EEEEENS5_IJNS4_10UnderscoreESV_SV_EEEEENS4_13SM90_TMA_LOADENS4_14ComposedLayoutINS4_7SwizzleILi2ELi4ELi3EEENS4_18smem_ptr_flag_bitsILi16EEENSR_INS5_IJNSA_ILi8EEESF_EEENS5_IJSF_SB_EEEEEEEvNS4_8identityESY_S18_vS19_EENS_8epilogue10collective18CollectiveEpilogueINS1B_23Sm100TmaWarpSpecializedILi4ELi2ELi32ELb1ELb0EEEJSG_NS5_IJNSR_ISE_SB_EENSR_ISF_SB_EEEEESH_SI_SH_SI_NS1B_6fusion15FusionCallbacksIS1F_NS1J_17LinearCombinationISH_fSH_fLNS_15FloatRoundStyleE2EEESG_S1I_JEEENS4_5SM1004TMEM4LOAD26SM100_TMEM_LOAD_32dp32b32xESY_S18_NS4_39AutoVectorizingCopyWithAssumedAlignmentILi128EEENS4_14SM90_TMA_STOREES18_S1U_S1U_EEEvvEEEEvNT_6ParamsE) ;  /* 0xffffff6802607950 */ /* 0x000fea0003c3ffff */
        .weak           $__internal_1_$__cuda_sm10x_tcgen05_guardrail_trap_phase_invalid_during_alloc
        .type           $__internal_1_$__cuda_sm10x_tcgen05_guardrail_trap_phase_invalid_during_alloc,@function
        .size           $__internal_1_$__cuda_sm10x_tcgen05_guardrail_trap_phase_invalid_during_alloc,($__internal_2_$__cuda_sm10x_tcgen05_guardrail_trap_unallocated_columns_being_dealloced - $__internal_1_$__cuda_sm10x_tcgen05_guardrail_trap_phase_invalid_during_alloc)
$__internal_1_$__cuda_sm10x_tcgen05_guardrail_trap_phase_invalid_during_alloc:
[----:B------:R-:W-:Y:S05]  /*9680*/  BPT.TRAP 0x1 ;  /* 0x000000040000795c */ /* 0x000fea0000300000 */
[----:B------:R-:W-:-:S04]  /*9690*/  MOV R3, 0x0 ;  /* 0x0000000000037802 */ /* 0x000fc80000000f00 */
[----:B------:R-:W-:Y:S05]  /*96a0*/  RET.REL.NODEC R2 `(_ZN7cutlass13device_kernelINS_4gemm6kernel13GemmUniversalIN4cute5tupleIJiiiiEEENS1_10collective13CollectiveMmaINS1_35MainloopSm100TmaUmmaWarpSpecializedILi3ELi2ELi4ENS5_IJNS4_1CILi1EEESB_SB_EEEEENS5_IJNSA_ILi128EEESE_NSA_ILi32EEEEEENS_6half_tENS5_IJlSB_lEEESH_SI_NS4_8TiledMMAINS4_8MMA_AtomIJNS4_20SM100_MMA_F16BF16_SSISH_SH_fLi128ELi128ELNS4_4UMMA5MajorE0ELSN_0ELNSM_7ScaleInE0ELSO_0EEEEEENS4_6LayoutISC_NS5_IJNSA_ILi0EEESS_SS_EEEEENS5_IJNS4_10UnderscoreESV_SV_EEEEENS4_13SM90_TMA_LOADENS4_14ComposedLayoutINS4_7SwizzleILi2ELi4ELi3EEENS4_18smem_ptr_flag_bitsILi16EEENSR_INS5_IJNSA_ILi8EEESF_EEENS5_IJSF_SB_EEEEEEEvNS4_8identityESY_S18_vS19_EENS_8epilogue10collective18CollectiveEpilogueINS1B_23Sm100TmaWarpSpecializedILi4ELi2ELi32ELb1ELb0EEEJSG_NS5_IJNSR_ISE_SB_EENSR_ISF_SB_EEEEESH_SI_SH_SI_NS1B_6fusion15FusionCallbacksIS1F_NS1J_17LinearCombinationISH_fSH_fLNS_15FloatRoundStyleE2EEESG_S1I_JEEENS4_5SM1004TMEM4LOAD26SM100_TMEM_LOAD_32dp32b32xESY_S18_NS4_39AutoVectorizingCopyWithAssumedAlignmentILi128EEENS4_14SM90_TMA_STOREES18_S1U_S1U_EEEvvEEEEvNT_6ParamsE) ;  /* 0xffffff6802547950 */ /* 0x000fea0003c3ffff */
        .weak           $__internal_2_$__cuda_sm10x_tcgen05_guardrail_trap_unallocated_columns_being_dealloced
        .type           $__internal_2_$__cuda_sm10x_tcgen05_guardrail_trap_unallocated_columns_being_dealloced,@function
        .size           $__internal_2_$__cuda_sm10x_tcgen05_guardrail_trap_unallocated_columns_being_dealloced,(.L_x_173 - $__internal_2_$__cuda_sm10x_tcgen05_guardrail_trap_unallocated_columns_being_dealloced)
$__internal_2_$__cuda_sm10x_tcgen05_guardrail_trap_unallocated_columns_being_dealloced:
[----:B------:R-:W-:Y:S05]  /*96b0*/  BPT.TRAP 0x1 ;  /* 0x000000040000795c */ /* 0x000fea0000300000 */
[----:B------:R-:W-:-:S04]  /*96c0*/  HFMA2 R3, -RZ, RZ, 0, 0 ;  /* 0x00000000ff037431 */ /* 0x000fc800000001ff */
[----:B------:R-:W-:Y:S05]  /*96d0*/  RET.REL.NODEC R2 `(_ZN7cutlass13device_kernelINS_4gemm6kernel13GemmUniversalIN4cute5tupleIJiiiiEEENS1_10collective13CollectiveMmaINS1_35MainloopSm100TmaUmmaWarpSpecializedILi3ELi2ELi4ENS5_IJNS4_1CILi1EEESB_SB_EEEEENS5_IJNSA_ILi128EEESE_NSA_ILi32EEEEEENS_6half_tENS5_IJlSB_lEEESH_SI_NS4_8TiledMMAINS4_8MMA_AtomIJNS4_20SM100_MMA_F16BF16_SSISH_SH_fLi128ELi128ELNS4_4UMMA5MajorE0ELSN_0ELNSM_7ScaleInE0ELSO_0EEEEEENS4_6LayoutISC_NS5_IJNSA_ILi0EEESS_SS_EEEEENS5_IJNS4_10UnderscoreESV_SV_EEEEENS4_13SM90_TMA_LOADENS4_14ComposedLayoutINS4_7SwizzleILi2ELi4ELi3EEENS4_18smem_ptr_flag_bitsILi16EEENSR_INS5_IJNSA_ILi8EEESF_EEENS5_IJSF_SB_EEEEEEEvNS4_8identityESY_S18_vS19_EENS_8epilogue10collective18CollectiveEpilogueINS1B_23Sm100TmaWarpSpecializedILi4ELi2ELi32ELb1ELb0EEEJSG_NS5_IJNSR_ISE_SB_EENSR_ISF_SB_EEEEESH_SI_SH_SI_NS1B_6fusion15FusionCallbacksIS1F_NS1J_17LinearCombinationISH_fSH_fLNS_15FloatRoundStyleE2EEESG_S1I_JEEENS4_5SM1004TMEM4LOAD26SM100_TMEM_LOAD_32dp32b32xESY_S18_NS4_39AutoVectorizingCopyWithAssumedAlignmentILi128EEENS4_14SM90_TMA_STOREES18_S1U_S1U_EEEvvEEEEvNT_6ParamsE) ;  /* 0xffffff6802487950 */ /* 0x000fea0003c3ffff */
.L_x_172:
[----:B------:R-:W-:-:S00]  /*96e0*/  BRA `(.L_x_172) ;  /* 0xfffffffc00fc7947 */ /* 0x000fc0000383ffff */
[----:B------:R-:W-:-:S00]  /*96f0*/  NOP ;  /* 0x0000000000007918 */ /* 0x000fc00000000000 */
        /* <DEDUP_REMOVED lines=8> */
.L_x_173:


//--------------------- .nv.global.init           --------------------------
	.section	.nv.global.init,"aw",@progbits
.nv.global.init:
	.type		$str$27,@object
	.size		$str$27,($str$28 - $str$27)
$str$27:
        /*0000*/ 	.byte	0x28, 0x61, 0x64, 0x64, 0x72, 0x65, 0x73, 0x73, 0x20, 0x26, 0x20, 0x6d, 0x61, 0x73, 0x6b, 0x29
        /*0010*/ 	.byte	0x20, 0x3d, 0x3d, 0x20, 0x30, 0x00
	.type		$str$28,@object
	.size		$str$28,($str$26 - $str$28)
$str$28:
        /*0016*/ 	.byte	0x2f, 0x74, 0x6d, 0x70, 0x2f, 0x63, 0x75, 0x74, 0x6c, 0x61, 0x73, 0x73, 0x5f, 0x73, 0x77, 0x65
        /*0026*/ 	.byte	0x65, 0x70, 0x5f, 0x73, 0x72, 0x63, 0x2f, 0x69, 0x6e, 0x63, 0x6c, 0x75, 0x64, 0x65, 0x2f, 0x63
        /*0036*/ 	.byte	0x75, 0x74, 0x65, 0x2f, 0x70, 0x6f, 0x69, 0x6e, 0x74, 0x65, 0x72, 0x5f, 0x66, 0x6c, 0x61, 0x67
        /*0046*/ 	.byte	0x67, 0x65, 0x64, 0x2e, 0x68, 0x70, 0x70, 0x00
	.type		$str$26,@object
	.size		$str$26,($str$25 - $str$26)
$str$26:
        /*004e*/ 	.byte	0x2f, 0x74, 0x6d, 0x70, 0x2f, 0x63, 0x75, 0x74, 0x6c, 0x61, 0x73, 0x73, 0x5f, 0x73, 0x77, 0x65
        /*005e*/ 	.byte	0x65, 0x70, 0x5f, 0x73, 0x72, 0x63, 0x2f, 0x69, 0x6e, 0x63, 0x6c, 0x75, 0x64, 0x65, 0x2f, 0x63
        /*006e*/ 	.byte	0x75, 0x74, 0x65, 0x2f, 0x61, 0x74, 0x6f, 0x6d, 0x2f, 0x63, 0x6f, 0x70, 0x79, 0x5f, 0x74, 0x72
        /*007e*/ 	.byte	0x61, 0x69, 0x74, 0x73, 0x5f, 0x73, 0x6d, 0x31, 0x30, 0x30, 0x2e, 0x68, 0x70, 0x70, 0x00
	.type		$str$25,@object
	.size		$str$25,(__unnamed_1 - $str$25)
$str$25:
        /*008d*/ 	.byte	0x28, 0x28, 0x75, 0x69, 0x6e, 0x74, 0x33, 0x32, 0x5f, 0x74, 0x28, 0x74, 0x68, 0x72, 0x65, 0x61
        /*009d*/ 	.byte	0x64, 0x49, 0x64, 0x78, 0x2e, 0x78, 0x29, 0x20, 0x2f, 0x20, 0x33, 0x32, 0x29, 0x20, 0x25, 0x20
        /*00ad*/ 	.byte	0x34, 0x29, 0x20, 0x3d, 0x3d, 0x20, 0x28, 0x28, 0x28, 0x74, 0x6d, 0x65, 0x6d, 0x5f, 0x61, 0x64
        /*00bd*/ 	.byte	0x64, 0x72, 0x20, 0x3e, 0x3e, 0x20, 0x31, 0x36, 0x29, 0x20, 0x2f, 0x20, 0x33, 0x32, 0x29, 0x20
        /*00cd*/ 	.byte	0x25, 0x20, 0x34, 0x29, 0x00
	.type		__unnamed_1,@object
	.size		__unnamed_1,(__unnamed_2 - __unnamed_1)
__unnamed_1:
        /*00d2*/ 	.byte	0x61, 0x75, 0x74, 0x6f, 0x20, 0x63, 0x75, 0x74, 0x65, 0x3a, 0x3a, 0x61, 0x73, 0x5f, 0x70, 0x6f
        /* <DEDUP_REMOVED lines=24> */
        /*0262*/ 	.byte	0x3e, 0x3e, 0x3e, 0x3e, 0x5d, 0x00
	.type		__unnamed_2,@object
	.size		__unnamed_2,(.L_2 - __unnamed_2)
__unnamed_2:
        /* <DEDUP_REMOVED lines=42> */
        /*0508*/ 	.byte	0x3e, 0x3e, 0x5d, 0x00
.L_2:


//--------------------- .nv.shared._ZN7cutlass13device_kernelINS_4gemm6kernel13GemmUniversalIN4cute5tupleIJiiiiEEENS1_10collective13CollectiveMmaINS1_35MainloopSm100TmaUmmaWarpSpecializedILi3ELi2ELi4ENS5_IJNS4_1CILi1EEESB_SB_EEEEENS5_IJNSA_ILi128EEESE_NSA_ILi32EEEEEENS_6half_tENS5_IJlSB_lEEESH_SI_NS4_8TiledMMAINS4_8MMA_AtomIJNS4_20SM100_MMA_F16BF16_SSISH_SH_fLi128ELi128ELNS4_4UMMA5MajorE0ELSN_0ELNSM_7ScaleInE0ELSO_0EEEEEENS4_6LayoutISC_NS5_IJNSA_ILi0EEESS_SS_EEEEENS5_IJNS4_10UnderscoreESV_SV_EEEEENS4_13SM90_TMA_LOADENS4_14ComposedLayoutINS4_7SwizzleILi2ELi4ELi3EEENS4_18smem_ptr_flag_bitsILi16EEENSR_INS5_IJNSA_ILi8EEESF_EEENS5_IJSF_SB_EEEEEEEvNS4_8identityESY_S18_vS19_EENS_8epilogue10collective18CollectiveEpilogueINS1B_23Sm100TmaWarpSpecializedILi4ELi2ELi32ELb1ELb0EEEJSG_NS5_IJNSR_ISE_SB_EENSR_ISF_SB_EEEEESH_SI_SH_SI_NS1B_6fusion15FusionCallbacksIS1F_NS1J_17LinearCombinationISH_fSH_fLNS_15FloatRoundStyleE2EEESG_S1I_JEEENS4_5SM1004TMEM4LOAD26SM100_TMEM_LOAD_32dp32b32xESY_S18_NS4_39AutoVectorizingCopyWithAssumedAlignmentILi128EEENS4_14SM90_TMA_STOREES18_S1U_S1U_EEEvvEEEEvNT_6ParamsE --------------------------
	.section	.nv.shared._ZN7cutlass13device_kernelINS_4gemm6kernel13GemmUniversalIN4cute5tupleIJiiiiEEENS1_10collective13CollectiveMmaINS1_35MainloopSm100TmaUmmaWarpSpecializedILi3ELi2ELi4ENS5_IJNS4_1CILi1EEESB_SB_EEEEENS5_IJNSA_ILi128EEESE_NSA_ILi32EEEEEENS_6half_tENS5_IJlSB_lEEESH_SI_NS4_8TiledMMAINS4_8MMA_AtomIJNS4_20SM100_MMA_F16BF16_SSISH_SH_fLi128ELi128ELNS4_4UMMA5MajorE0ELSN_0ELNSM_7ScaleInE0ELSO_0EEEEEENS4_6LayoutISC_NS5_IJNSA_ILi0EEESS_SS_EEEEENS5_IJNS4_10UnderscoreESV_SV_EEEEENS4_13SM90_TMA_LOADENS4_14ComposedLayoutINS4_7SwizzleILi2ELi4ELi3EEENS4_18smem_ptr_flag_bitsILi16EEENSR_INS5_IJNSA_ILi8EEESF_EEENS5_IJSF_SB_EEEEEEEvNS4_8identityESY_S18_vS19_EENS_8epilogue10collective18CollectiveEpilogueINS1B_23Sm100TmaWarpSpecializedILi4ELi2ELi32ELb1ELb0EEEJSG_NS5_IJNSR_ISE_SB_EENSR_ISF_SB_EEEEESH_SI_SH_SI_NS1B_6fusion15FusionCallbacksIS1F_NS1J_17LinearCombinationISH_fSH_fLNS_15FloatRoundStyleE2EEESG_S1I_JEEENS4_5SM1004TMEM4LOAD26SM100_TMEM_LOAD_32dp32b32xESY_S18_NS4_39AutoVectorizingCopyWithAssumedAlignmentILi128EEENS4_14SM90_TMA_STOREES18_S1U_S1U_EEEvvEEEEvNT_6ParamsE,"aw",@nobits
	.sectionflags	@""
	.align	16
	.zero		1024


//--------------------- .nv.shared.reserved.0     --------------------------
	.section	.nv.shared.reserved.0,"aw",@nobits
	.weak		__nv_reservedSMEM_offset_0_alias
	.size		__nv_reservedSMEM_offset_0_alias, 0, 64
	.other		__nv_reservedSMEM_offset_0_alias,@"STO_CUDA_RESERVED_SHARED STV_DEFAULT"
__nv_reservedSMEM_offset_0_alias:
	.zero		0
.nv.shared.reserved.0:
	.zero		64
	.weak		__nv_reservedSMEM_tcgen05_partition
	.type		__nv_reservedSMEM_tcgen05_partition,@object
	.size		__nv_reservedSMEM_tcgen05_partition,(.L_0 - __nv_reservedSMEM_tcgen05_partition)
__nv_reservedSMEM_tcgen05_partition:
	.zero		32
.L_0:


//--------------------- .nv.global                --------------------------
	.section	.nv.global,"aw",@nobits
.nv.global:
	.type		_ZN39_INTERNAL_2e128a94_4_k_cu_d6f50346_61584cute1_E,@object
	.size		_ZN39_INTERNAL_2e128a94_4_k_cu_d6f50346_61584cute1_E,(_ZN39_INTERNAL_2e128a94_4_k_cu_d6f50346_61584cuda3std3__45__cpo6cbeginE - _ZN39_INTERNAL_2e128a94_4_k_cu_d6f50346_61584cute1_E)
_ZN39_INTERNAL_2e128a94_4_k_cu_d6f50346_61584cute1_E:
	.zero		1
	.type		_ZN39_INTERNAL_2e128a94_4_k_cu_d6f50346_61584cuda3std3__45__cpo6cbeginE,@object
	.size		_ZN39_INTERNAL_2e128a94_4_k_cu_d6f50346_61584cuda3std3__45__cpo6cbeginE,(_ZN39_INTERNAL_2e128a94_4_k_cu_d6f50346_61584cuda3std3__48in_placeE - _ZN39_INTERNAL_2e128a94_4_k_cu_d6f50346_61584cuda3std3__45__cpo6cbeginE)
_ZN39_INTERNAL_2e128a94_4_k_cu_d6f50346_61584cuda3std3__45__cpo6cbeginE:
	.zero		1
	.type		_ZN39_INTERNAL_2e128a94_4_k_cu_d6f50346_61584cuda3std3__48in_placeE,@object
	.size		_ZN39_INTERNAL_2e128a94_4_k_cu_d6f50346_61584cuda3std3__48in_placeE,(_ZN39_INTERNAL_2e128a94_4_k_cu_d6f50346_61584cuda3std6ranges3__45__cpo9iter_moveE - _ZN39_INTERNAL_2e128a94_4_k_cu_d6f50346_61584cuda3std3__48in_placeE)
_ZN39_INTERNAL_2e128a94_4_k_cu_d6f50346_61584cuda3std3__48in_placeE:
	.zero		1
	.type		_ZN39_INTERNAL_2e128a94_4_k_cu_d6f50346_61584cuda3std6ranges3__45__cpo9iter_moveE,@object
	.size		_ZN39_INTERNAL_2e128a94_4_k_cu_d6f50346_61584cuda3std6ranges3__45__cpo9iter_moveE,(_ZN39_INTERNAL_2e128a94_4_k_cu_d6f50346_61584cuda3std3__45__cpo5beginE - _ZN39_INTERNAL_2e128a94_4_k_cu_d6f50346_61584cuda3std6ranges3__45__cpo9iter_moveE)
_ZN39_INTERNAL_2e128a94_4_k_cu_d6f50346_61584cuda3std6ranges3__45__cpo9iter_moveE:
	.zero		1
	.type		_ZN39_INTERNAL_2e128a94_4_k_cu_d6f50346_61584cuda3std3__45__cpo5beginE,@object
	.size		_ZN39_INTERNAL_2e128a94_4_k_cu_d6f50346_61584cuda3std3__45__cpo5beginE,(_ZN39_INTERNAL_2e128a94_4_k_cu_d6f50346_61584cuda3std3__441_GLOBAL__N__2e128a94_4_k_cu_d6f50346_61586ignoreE - _ZN39_INTERNAL_2e128a94_4_k_cu_d6f50346_61584cuda3std3__45__cpo5beginE)
_ZN39_INTERNAL_2e128a94_4_k_cu_d6f50346_61584cuda3std3__45__cpo5beginE:
	.zero		1
	.type		_ZN39_INTERNAL_2e128a94_4_k_cu_d6f50346_61584cuda3std3__441_GLOBAL__N__2e128a94_4_k_cu_d6f50346_61586ignoreE,@object
	.size		_ZN39_INTERNAL_2e128a94_4_k_cu_d6f50346_61584cuda3std3__441_GLOBAL__N__2e128a94_4_k_cu_d6f50346_61586ignoreE,(_ZN39_INTERNAL_2e128a94_4_k_cu_d6f50346_61584cute7productE - _ZN39_INTERNAL_2e128a94_4_k_cu_d6f50346_61584cuda3std3__441_GLOBAL__N__2e128a94_4_k_cu_d6f50346_61586ignoreE)
_ZN39_INTERNAL_2e128a94_4_k_cu_d6f50346_61584cuda3std3__441_GLOBAL__N__2e128a94_4_k_cu_d6f50346_61586ignoreE:
	.zero		1
	.type		_ZN39_INTERNAL_2e128a94_4_k_cu_d6f50346_61584cute7productE,@object
	.size		_ZN39_INTERNAL_2e128a94_4_k_cu_d6f50346_61584cute7productE,(_ZN39_INTERNAL_2e128a94_4_k_cu_d6f50346_61584cuda3std3__45__cpo3endE - _ZN39_INTERNAL_2e128a94_4_k_cu_d6f50346_61584cute7productE)
_ZN39_INTERNAL_2e128a94_4_k_cu_d6f50346_61584cute7productE:
	.zero		1
	.type		_ZN39_INTERNAL_2e128a94_4_k_cu_d6f50346_61584cuda3std3__45__cpo3endE,@object
	.size		_ZN39_INTERNAL_2e128a94_4_k_cu_d6f50346_61584cuda3std3__45__cpo3endE,(_ZN39_INTERNAL_2e128a94_4_k_cu_d6f50346_61584cuda3std3__419piecewise_constructE - _ZN39_INTERNAL_2e128a94_4_k_cu_d6f50346_61584cuda3std3__45__cpo3endE)
_ZN39_INTERNAL_2e128a94_4_k_cu_d6f50346_61584cuda3std3__45__cpo3endE:
	.zero		1
	.type		_ZN39_INTERNAL_2e128a94_4_k_cu_d6f50346_61584cuda3std3__419piecewise_constructE,@object
	.size		_ZN39_INTERNAL_2e128a94_4_k_cu_d6f50346_61584cuda3std3__419piecewise_constructE,(_ZN39_INTERNAL_2e128a94_4_k_cu_d6f50346_61584cuda3std3__45__cpo4cendE - _ZN39_INTERNAL_2e128a94_4_k_cu_d6f50346_61584cuda3std3__419piecewise_constructE)
_ZN39_INTERNAL_2e128a94_4_k_cu_d6f50346_61584cuda3std3__419piecewise_constructE:
	.zero		1
	.type		_ZN39_INTERNAL_2e128a94_4_k_cu_d6f50346_61584cuda3std3__45__cpo4cendE,@object
	.size		_ZN39_INTERNAL_2e128a94_4_k_cu_d6f50346_61584cuda3std3__45__cpo4cendE,(_ZN39_INTERNAL_2e128a94_4_k_cu_d6f50346_61584cuda3std6ranges3__45__cpo4swapE - _ZN39_INTERNAL_2e128a94_4_k_cu_d6f50346_61584cuda3std3__45__cpo4cendE)
_ZN39_INTERNAL_2e128a94_4_k_cu_d6f50346_61584cuda3std3__45__cpo4cendE:
	.zero		1
	.type		_ZN39_INTERNAL_2e128a94_4_k_cu_d6f50346_61584cuda3std6ranges3__45__cpo4swapE,@object
	.size		_ZN39_INTERNAL_2e128a94_4_k_cu_d6f50346_61584cuda3std6ranges3__45__cpo4swapE,(.L_10 - _ZN39_INTERNAL_2e128a94_4_k_cu_d6f50346_61584cuda3std6ranges3__45__cpo4swapE)
_ZN39_INTERNAL_2e128a94_4_k_cu_d6f50346_61584cuda3std6ranges3__45__cpo4swapE:
	.zero		1
.L_10:


//--------------------- .nv.constant0._ZN7cutlass13device_kernelINS_4gemm6kernel13GemmUniversalIN4cute5tupleIJiiiiEEENS1_10collective13CollectiveMmaINS1_35MainloopSm100TmaUmmaWarpSpecializedILi3ELi2ELi4ENS5_IJNS4_1CILi1EEESB_SB_EEEEENS5_IJNSA_ILi128EEESE_NSA_ILi32EEEEEENS_6half_tENS5_IJlSB_lEEESH_SI_NS4_8TiledMMAINS4_8MMA_AtomIJNS4_20SM100_MMA_F16BF16_SSISH_SH_fLi128ELi128ELNS4_4UMMA5MajorE0ELSN_0ELNSM_7ScaleInE0ELSO_0EEEEEENS4_6LayoutISC_NS5_IJNSA_ILi0EEESS_SS_EEEEENS5_IJNS4_10UnderscoreESV_SV_EEEEENS4_13SM90_TMA_LOADENS4_14ComposedLayoutINS4_7SwizzleILi2ELi4ELi3EEENS4_18smem_ptr_flag_bitsILi16EEENSR_INS5_IJNSA_ILi8EEESF_EEENS5_IJSF_SB_EEEEEEEvNS4_8identityESY_S18_vS19_EENS_8epilogue10collective18CollectiveEpilogueINS1B_23Sm100TmaWarpSpecializedILi4ELi2ELi32ELb1ELb0EEEJSG_NS5_IJNSR_ISE_SB_EENSR_ISF_SB_EEEEESH_SI_SH_SI_NS1B_6fusion15FusionCallbacksIS1F_NS1J_17LinearCombinationISH_fSH_fLNS_15FloatRoundStyleE2EEESG_S1I_JEEENS4_5SM1004TMEM4LOAD26SM100_TMEM_LOAD_32dp32b32xESY_S18_NS4_39AutoVectorizingCopyWithAssumedAlignmentILi128EEENS4_14SM90_TMA_STOREES18_S1U_S1U_EEEvvEEEEvNT_6ParamsE --------------------------
	.section	.nv.constant0._ZN7cutlass13device_kernelINS_4gemm6kernel13GemmUniversalIN4cute5tupleIJiiiiEEENS1_10collective13CollectiveMmaINS1_35MainloopSm100TmaUmmaWarpSpecializedILi3ELi2ELi4ENS5_IJNS4_1CILi1EEESB_SB_EEEEENS5_IJNSA_ILi128EEESE_NSA_ILi32EEEEEENS_6half_tENS5_IJlSB_lEEESH_SI_NS4_8TiledMMAINS4_8MMA_AtomIJNS4_20SM100_MMA_F16BF16_SSISH_SH_fLi128ELi128ELNS4_4UMMA5MajorE0ELSN_0ELNSM_7ScaleInE0ELSO_0EEEEEENS4_6LayoutISC_NS5_IJNSA_ILi0EEESS_SS_EEEEENS5_IJNS4_10UnderscoreESV_SV_EEEEENS4_13SM90_TMA_LOADENS4_14ComposedLayoutINS4_7SwizzleILi2ELi4ELi3EEENS4_18smem_ptr_flag_bitsILi16EEENSR_INS5_IJNSA_ILi8EEESF_EEENS5_IJSF_SB_EEEEEEEvNS4_8identityESY_S18_vS19_EENS_8epilogue10collective18CollectiveEpilogueINS1B_23Sm100TmaWarpSpecializedILi4ELi2ELi32ELb1ELb0EEEJSG_NS5_IJNSR_ISE_SB_EENSR_ISF_SB_EEEEESH_SI_SH_SI_NS1B_6fusion15FusionCallbacksIS1F_NS1J_17LinearCombinationISH_fSH_fLNS_15FloatRoundStyleE2EEESG_S1I_JEEENS4_5SM1004TMEM4LOAD26SM100_TMEM_LOAD_32dp32b32xESY_S18_NS4_39AutoVectorizingCopyWithAssumedAlignmentILi128EEENS4_14SM90_TMA_STOREES18_S1U_S1U_EEEvvEEEEvNT_6ParamsE,"a",@progbits
	.sectionflags	@""
	.align	4
.nv.constant0._ZN7cutlass13device_kernelINS_4gemm6kernel13GemmUniversalIN4cute5tupleIJiiiiEEENS1_10collective13CollectiveMmaINS1_35MainloopSm100TmaUmmaWarpSpecializedILi3ELi2ELi4ENS5_IJNS4_1CILi1EEESB_SB_EEEEENS5_IJNSA_ILi128EEESE_NSA_ILi32EEEEEENS_6half_tENS5_IJlSB_lEEESH_SI_NS4_8TiledMMAINS4_8MMA_AtomIJNS4_20SM100_MMA_F16BF16_SSISH_SH_fLi128ELi128ELNS4_4UMMA5MajorE0ELSN_0ELNSM_7ScaleInE0ELSO_0EEEEEENS4_6LayoutISC_NS5_IJNSA_ILi0EEESS_SS_EEEEENS5_IJNS4_10UnderscoreESV_SV_EEEEENS4_13SM90_TMA_LOADENS4_14ComposedLayoutINS4_7SwizzleILi2ELi4ELi3EEENS4_18smem_ptr_flag_bitsILi16EEENSR_INS5_IJNSA_ILi8EEESF_EEENS5_IJSF_SB_EEEEEEEvNS4_8identityESY_S18_vS19_EENS_8epilogue10collective18CollectiveEpilogueINS1B_23Sm100TmaWarpSpecializedILi4ELi2ELi32ELb1ELb0EEEJSG_NS5_IJNSR_ISE_SB_EENSR_ISF_SB_EEEEESH_SI_SH_SI_NS1B_6fusion15FusionCallbacksIS1F_NS1J_17LinearCombinationISH_fSH_fLNS_15FloatRoundStyleE2EEESG_S1I_JEEENS4_5SM1004TMEM4LOAD26SM100_TMEM_LOAD_32dp32b32xESY_S18_NS4_39AutoVectorizingCopyWithAssumedAlignmentILi128EEENS4_14SM90_TMA_STOREES18_S1U_S1U_EEEvvEEEEvNT_6ParamsE:
	.zero		2944


//--------------------- SYMBOLS --------------------------

	.type		.nv.reservedSmem.offset0,@object
	.size		.nv.reservedSmem.offset0,0x4
	.type		.nv.reservedSmem.cap,@object
	.size		.nv.reservedSmem.cap,0x4
	.type		__assertfail,@function
